// auto-generated by cutlass_sweep.fmha — config: {"arch": "sm_90", "direction": "fwd", "dtype": "fp16", "head_dim": 48, "mask": "none", "schedule": "cooperative", "tile_kv": 128, "tile_q": 128}
#include "cutlass/cutlass.h"
#include "cute/tensor.hpp"
#include "cutlass/device_kernel.h"
#include "cutlass/kernel_hardware_info.h"
#include "88_hopper_fmha/collective/fmha_fusion.hpp"
#include "88_hopper_fmha/kernel/fmha_kernel_builder.hpp"

using namespace cute;
using Element = cutlass::half_t;
using TileShape = Shape<_128, _128, _48>;
using StrideQ = cute::tuple<int, _1, cute::tuple<int, int>>;
using StrideK = cute::tuple<int, _1, cute::tuple<int, int>>;
using StrideV = cute::tuple<int, cute::_1, cute::tuple<int, int>>;

using Kernel = typename cutlass::fmha::kernel::FmhaBuilder<
    Element, float, float,
    TileShape, StrideQ, StrideK, StrideV,
    cutlass::fmha::collective::DefaultFusion,
    cutlass::gemm::KernelTmaWarpSpecializedCooperative
  >::Kernel;

auto* _anchor = &cutlass::device_kernel<Kernel>;


// ===== COMPILED SASS (sm_90a) =====

	.target	sm_90a

	.elftype	@"ET_EXEC"


//--------------------- .note.nv.tkinfo           --------------------------
	.section	.note.nv.tkinfo,"",@"SHT_NOTE"
	.sectionflags	@"SHF_NOTE_NV_TKINFO"
	.tkinfo
        /*0018*/ 	.word	0x00000002
        /*0030*/ 	.string	""
        /*0030*/ 	.string	"ptxas"
        /*0030*/ 	.string	"Cuda compilation tools, release 13.0, V13.0.88"
        /*0030*/ 	.string	"Build cuda_13.0.r13.0/compiler.36424714_0"
        /*0030*/ 	.string	"-arch sm_90a -m 64 "



//--------------------- .note.nv.cuinfo           --------------------------
	.section	.note.nv.cuinfo,"",@"SHT_NOTE"
	.sectionflags	@"SHF_NOTE_NV_CUINFO"
        /*0018*/ 	.short	0x0002
        /*001a*/ 	.short	0x005a
        /*001c*/ 	.short	0x0082
	.zero		2


//--------------------- .nv.info                  --------------------------
	.section	.nv.info,"",@"SHT_CUDA_INFO"
	.align	4


	//----- nvinfo : EIATTR_REGCOUNT
	.align		4
        /*0000*/ 	.byte	0x04, 0x2f
        /*0002*/ 	.short	(.L_16 - .L_15)
	.align		4
.L_15:
        /*0004*/ 	.word	index@(_ZN7cutlass13device_kernelINS_4fmha6kernel28FmhaKernelTmaWarpSpecializedINS1_10collective30FmhaMainloopTmaWarpSpecializedINS_6half_tEffN4cute5tupleIJNS7_1CILi128EEESA_NS9_ILi48EEEEEENS8_IJiNS9_ILi1EEENS8_IJiiEEEEEESF_SF_NS4_13DefaultFusionEJEEENS4_15FmhaFwdEpilogueIS6_fNS8_IJNS9_ILi64EEESB_SA_EEEEENS2_23IndividualTileSchedulerEJEEEEEvNT_6ParamsE)
        /*0008*/ 	.word	0x000000a8


	//----- nvinfo : EIATTR_FRAME_SIZE
	.align		4
.L_16:
        /*000c*/ 	.byte	0x04, 0x11
        /*000e*/ 	.short	(.L_18 - .L_17)
	.align		4
.L_17:
        /*0010*/ 	.word	index@($__internal_0_$__cuda_sm20_rcp_rn_f32_slowpath)
        /*0014*/ 	.word	0x00000000


	//----- nvinfo : EIATTR_FRAME_SIZE
	.align		4
.L_18:
        /*0018*/ 	.byte	0x04, 0x11
        /*001a*/ 	.short	(.L_20 - .L_19)
	.align		4
.L_19:
        /*001c*/ 	.word	index@(_ZN7cutlass13device_kernelINS_4fmha6kernel28FmhaKernelTmaWarpSpecializedINS1_10collective30FmhaMainloopTmaWarpSpecializedINS_6half_tEffN4cute5tupleIJNS7_1CILi128EEESA_NS9_ILi48EEEEEENS8_IJiNS9_ILi1EEENS8_IJiiEEEEEESF_SF_NS4_13DefaultFusionEJEEENS4_15FmhaFwdEpilogueIS6_fNS8_IJNS9_ILi64EEESB_SA_EEEEENS2_23IndividualTileSchedulerEJEEEEEvNT_6ParamsE)
        /*0020*/ 	.word	0x00000000


	//----- nvinfo : EIATTR_MIN_STACK_SIZE
	.align		4
.L_20:
        /*0024*/ 	.byte	0x04, 0x12
        /*0026*/ 	.short	(.L_22 - .L_21)
	.align		4
.L_21:
        /*0028*/ 	.word	index@(_ZN7cutlass13device_kernelINS_4fmha6kernel28FmhaKernelTmaWarpSpecializedINS1_10collective30FmhaMainloopTmaWarpSpecializedINS_6half_tEffN4cute5tupleIJNS7_1CILi128EEESA_NS9_ILi48EEEEEENS8_IJiNS9_ILi1EEENS8_IJiiEEEEEESF_SF_NS4_13DefaultFusionEJEEENS4_15FmhaFwdEpilogueIS6_fNS8_IJNS9_ILi64EEESB_SA_EEEEENS2_23IndividualTileSchedulerEJEEEEEvNT_6ParamsE)
        /*002c*/ 	.word	0x00000000
.L_22:


//--------------------- .nv.compat                --------------------------
	.section	.nv.compat,"",@"SHT_CUDA_COMPAT_INFO"
	.align	4
        /*0000*/ 	.byte	0x02, 0x09, 0x01, 0x00, 0x02, 0x02, 0x04, 0x00, 0x02, 0x05, 0x05, 0x00, 0x03, 0x07, 0x01, 0x01
        /*0010*/ 	.byte	0x02, 0x03, 0x01, 0x00, 0x02, 0x06, 0x01, 0x00, 0x04, 0x0b, 0x08, 0x00, 0x00, 0x00, 0x00, 0x00
        /*0020*/ 	.byte	0x00, 0x00, 0x00, 0x00


//--------------------- .nv.info._ZN7cutlass13device_kernelINS_4fmha6kernel28FmhaKernelTmaWarpSpecializedINS1_10collective30FmhaMainloopTmaWarpSpecializedINS_6half_tEffN4cute5tupleIJNS7_1CILi128EEESA_NS9_ILi48EEEEEENS8_IJiNS9_ILi1EEENS8_IJiiEEEEEESF_SF_NS4_13DefaultFusionEJEEENS4_15FmhaFwdEpilogueIS6_fNS8_IJNS9_ILi64EEESB_SA_EEEEENS2_23IndividualTileSchedulerEJEEEEEvNT_6ParamsE --------------------------
	.section	.nv.info._ZN7cutlass13device_kernelINS_4fmha6kernel28FmhaKernelTmaWarpSpecializedINS1_10collective30FmhaMainloopTmaWarpSpecializedINS_6half_tEffN4cute5tupleIJNS7_1CILi128EEESA_NS9_ILi48EEEEEENS8_IJiNS9_ILi1EEENS8_IJiiEEEEEESF_SF_NS4_13DefaultFusionEJEEENS4_15FmhaFwdEpilogueIS6_fNS8_IJNS9_ILi64EEESB_SA_EEEEENS2_23IndividualTileSchedulerEJEEEEEvNT_6ParamsE,"",@"SHT_CUDA_INFO"
	.sectionflags	@""
	.align	4


	//----- nvinfo : EIATTR_CUDA_API_VERSION
	.align		4
        /*0000*/ 	.byte	0x04, 0x37
        /*0002*/ 	.short	(.L_24 - .L_23)
.L_23:
        /*0004*/ 	.word	0x00000082


	//----- nvinfo : EIATTR_KPARAM_INFO
	.align		4
.L_24:
        /*0008*/ 	.byte	0x04, 0x17
        /*000a*/ 	.short	(.L_26 - .L_25)
.L_25:
        /*000c*/ 	.word	0x00000000
        /*0010*/ 	.short	0x0000
        /*0012*/ 	.short	0x0070
        /*0014*/ 	.byte	0x00, 0xf0, 0x01, 0x20


	//----- nvinfo : EIATTR_SPARSE_MMA_MASK
	.align		4
.L_26:
        /*0018*/ 	.byte	0x03, 0x50
        /*001a*/ 	.short	0x0000


	//----- nvinfo : EIATTR_MAXREG_COUNT
	.align		4
        /*001c*/ 	.byte	0x03, 0x1b
        /*001e*/ 	.short	0x00a8


	//----- nvinfo : EIATTR_NUM_BARRIERS
	.align		4
        /*0020*/ 	.byte	0x02, 0x4c
        /*0022*/ 	.byte	0x02
	.zero		1


	//----- nvinfo : EIATTR_EXTERNS
	.align		4
        /*0024*/ 	.byte	0x04, 0x0f
        /*0026*/ 	.short	(.L_28 - .L_27)


	//   ....[0]....
	.align		4
.L_27:
        /*0028*/ 	.word	index@(__assertfail)


	//----- nvinfo : EIATTR_MERCURY_ISA_VERSION
	.align		4
.L_28:
        /*002c*/ 	.byte	0x03, 0x5f
        /*002e*/ 	.short	0x0101


	//----- nvinfo : EIATTR_INT_WARP_WIDE_INSTR_OFFSETS
	.align		4
        /*0030*/ 	.byte	0x04, 0x31
        /*0032*/ 	.short	(.L_30 - .L_29)


	//   ....[0]....
.L_29:
        /*0034*/ 	.word	0x000006f0


	//   ....[1]....
        /*0038*/ 	.word	0x00000700


	//   ....[2]....
        /*003c*/ 	.word	0x00000710


	//   ....[3]....
        /*0040*/ 	.word	0x00000720


	//   ....[4]....
        /*0044*/ 	.word	0x00000790


	//----- nvinfo : EIATTR_COOP_GROUP_MASK_REGIDS
	.align		4
.L_30:
        /*0048*/ 	.byte	0x04, 0x29
        /*004a*/ 	.short	(.L_32 - .L_31)


	//   ....[0]....
.L_31:
        /*004c*/ 	.word	0xffffffff


	//   ....[1]....
        /*0050*/ 	.word	0xffffffff


	//   ....[2]....
        /*0054*/ 	.word	0xffffffff


	//   ....[3]....
        /*0058*/ 	.word	0xffffffff


	//   ....[4]....
        /*005c*/ 	.word	0xffffffff


	//   ....[5]....
        /*0060*/ 	.word	0xffffffff


	//   ....[6]....
        /*0064*/ 	.word	0xffffffff


	//   ....[7]....
        /*0068*/ 	.word	0xffffffff


	//   ....[8]....
        /*006c*/ 	.word	0xffffffff


	//   ....[9]....
        /*0070*/ 	.word	0xffffffff


	//   ....[10]....
        /*0074*/ 	.word	0xffffffff


	//   ....[11]....
        /*0078*/ 	.word	0xffffffff


	//   ....[12]....
        /*007c*/ 	.word	0xffffffff


	//   ....[13]....
        /*0080*/ 	.word	0xffffffff


	//   ....[14]....
        /*0084*/ 	.word	0xffffffff


	//   ....[15]....
        /*0088*/ 	.word	0xffffffff


	//   ....[16]....
        /*008c*/ 	.word	0xffffffff


	//   ....[17]....
        /*0090*/ 	.word	0xffffffff


	//----- nvinfo : EIATTR_COOP_GROUP_INSTR_OFFSETS
	.align		4
.L_32:
        /*0094*/ 	.byte	0x04, 0x28
        /*0096*/ 	.short	(.L_34 - .L_33)


	//   ....[0]....
.L_33:
        /*0098*/ 	.word	0x00000050


	//   ....[1]....
        /*009c*/ 	.word	0x00000080


	//   ....[2]....
        /*00a0*/ 	.word	0x000001b0


	//   ....[3]....
        /*00a4*/ 	.word	0x00000370


	//   ....[4]....
        /*00a8*/ 	.word	0x00000530


	//   ....[5]....
        /*00ac*/ 	.word	0x00000690


	//   ....[6]....
        /*00b0*/ 	.word	0x00001200


	//   ....[7]....
        /*00b4*/ 	.word	0x00001220


	//   ....[8]....
        /*00b8*/ 	.word	0x00001a50


	//   ....[9]....
        /*00bc*/ 	.word	0x00001b80


	//   ....[10]....
        /*00c0*/ 	.word	0x00003c10


	//   ....[11]....
        /*00c4*/ 	.word	0x00003c40


	//   ....[12]....
        /*00c8*/ 	.word	0x000043c0


	//   ....[13]....
        /*00cc*/ 	.word	0x000044e0


	//   ....[14]....
        /*00d0*/ 	.word	0x00006540


	//   ....[15]....
        /*00d4*/ 	.word	0x00006570


	//   ....[16]....
        /*00d8*/ 	.word	0x000065c0


	//   ....[17]....
        /*00dc*/ 	.word	0x000065d0


	//----- nvinfo : EIATTR_REG_RECONFIG
	.align		4
.L_34:
        /*00e0*/ 	.byte	0x01, 0x54
	.zero		2


	//----- nvinfo : EIATTR_SYSCALL_OFFSETS
	.align		4
        /*00e4*/ 	.byte	0x04, 0x46
        /*00e6*/ 	.short	(.L_36 - .L_35)


	//   ....[0]....
.L_35:
        /*00e8*/ 	.word	0x00006f30


	//   ....[1]....
        /*00ec*/ 	.word	0x00007090


	//----- nvinfo : EIATTR_MBARRIER_INSTR_OFFSETS
	.align		4
.L_36:
        /*00f0*/ 	.byte	0x04, 0x39
        /*00f2*/ 	.short	(.L_38 - .L_37)


	//   ....[0]....
.L_37:
        /*00f4*/ 	.word	0x00000320
        /*00f8*/ 	.word	0x000000ff
        /*00fc*/ 	.word	0x00012050
        /*0100*/ 	.short	0x0100
        /*0102*/ 	.byte	0x0b
	.zero		1


	//   ....[1]....
        /*0104*/ 	.word	0x00000330
        /*0108*/ 	.word	0x000000ff
        /*010c*/ 	.word	0x00012060
        /*0110*/ 	.short	0x0100
        /*0112*/ 	.byte	0x0b
	.zero		1


	//   ....[2]....
        /*0114*/ 	.word	0x00000340
        /*0118*/ 	.word	0x000000ff
        /*011c*/ 	.word	0x00012058
        /*0120*/ 	.short	0x0100
        /*0122*/ 	.byte	0x0b
	.zero		1


	//   ....[3]....
        /*0124*/ 	.word	0x00000350
        /*0128*/ 	.word	0x000000ff
        /*012c*/ 	.word	0x00012068
        /*0130*/ 	.short	0x0100
        /*0132*/ 	.byte	0x0b
	.zero		1


	//   ....[4]....
        /*0134*/ 	.word	0x00000480
        /*0138*/ 	.word	0x000000ff
        /*013c*/ 	.word	0x00012000
        /*0140*/ 	.short	0x0100
        /*0142*/ 	.byte	0x0b
	.zero		1


	//   ....[5]....
        /*0144*/ 	.word	0x00000490
        /*0148*/ 	.word	0x000000ff
        /*014c*/ 	.word	0x00012028
        /*0150*/ 	.short	0x0100
        /*0152*/ 	.byte	0x0b
	.zero		1


	//   ....[6]....
        /*0154*/ 	.word	0x000004a0
        /*0158*/ 	.word	0x000000ff
        /*015c*/ 	.word	0x00012008
        /*0160*/ 	.short	0x0100
        /*0162*/ 	.byte	0x0b
	.zero		1


	//   ....[7]....
        /*0164*/ 	.word	0x000004b0
        /*0168*/ 	.word	0x000000ff
        /*016c*/ 	.word	0x00012030
        /*0170*/ 	.short	0x0100
        /*0172*/ 	.byte	0x0b
	.zero		1


	//   ....[8]....
        /*0174*/ 	.word	0x000004c0
        /*0178*/ 	.word	0x000000ff
        /*017c*/ 	.word	0x00012010
        /*0180*/ 	.short	0x0100
        /*0182*/ 	.byte	0x0b
	.zero		1


	//   ....[9]....
        /*0184*/ 	.word	0x000004d0
        /*0188*/ 	.word	0x000000ff
        /*018c*/ 	.word	0x00012038
        /*0190*/ 	.short	0x0100
        /*0192*/ 	.byte	0x0b
	.zero		1


	//   ....[10]....
        /*0194*/ 	.word	0x000004e0
        /*0198*/ 	.word	0x000000ff
        /*019c*/ 	.word	0x00012018
        /*01a0*/ 	.short	0x0100
        /*01a2*/ 	.byte	0x0b
	.zero		1


	//   ....[11]....
        /*01a4*/ 	.word	0x000004f0
        /*01a8*/ 	.word	0x000000ff
        /*01ac*/ 	.word	0x00012040
        /*01b0*/ 	.short	0x0100
        /*01b2*/ 	.byte	0x0b
	.zero		1


	//   ....[12]....
        /*01b4*/ 	.word	0x00000500
        /*01b8*/ 	.word	0x000000ff
        /*01bc*/ 	.word	0x00012020
        /*01c0*/ 	.short	0x0100
        /*01c2*/ 	.byte	0x0b
	.zero		1


	//   ....[13]....
        /*01c4*/ 	.word	0x00000510
        /*01c8*/ 	.word	0x000000ff
        /*01cc*/ 	.word	0x00012048
        /*01d0*/ 	.short	0x0100
        /*01d2*/ 	.byte	0x0b
	.zero		1


	//   ....[14]....
        /*01d4*/ 	.word	0x00000640
        /*01d8*/ 	.word	0x000000ff
        /*01dc*/ 	.word	0x00012070
        /*01e0*/ 	.short	0x0100
        /*01e2*/ 	.byte	0x0b
	.zero		1


	//   ....[15]....
        /*01e4*/ 	.word	0x00000650
        /*01e8*/ 	.word	0x000000ff
        /*01ec*/ 	.word	0x00012080
        /*01f0*/ 	.short	0x0100
        /*01f2*/ 	.byte	0x0b
	.zero		1


	//   ....[16]....
        /*01f4*/ 	.word	0x00000660
        /*01f8*/ 	.word	0x000000ff
        /*01fc*/ 	.word	0x00012078
        /*0200*/ 	.short	0x0100
        /*0202*/ 	.byte	0x0b
	.zero		1


	//   ....[17]....
        /*0204*/ 	.word	0x00000670
        /*0208*/ 	.word	0x000000ff
        /*020c*/ 	.word	0x00012088
        /*0210*/ 	.short	0x0100
        /*0212*/ 	.byte	0x0b
	.zero		1


	//   ....[18]....
        /*0214*/ 	.word	0x000007b0
        /*0218*/ 	.word	0x000000ff
        /*021c*/ 	.word	0x00012090
        /*0220*/ 	.short	0x0100
        /*0222*/ 	.byte	0x08
	.zero		1


	//   ....[19]....
        /*0224*/ 	.word	0x000007c0
        /*0228*/ 	.word	0x000000ff
        /*022c*/ 	.word	0x00012098
        /*0230*/ 	.short	0x0100
        /*0232*/ 	.byte	0x08
	.zero		1


	//   ....[20]....
        /*0234*/ 	.word	0x000007d0
        /*0238*/ 	.word	0x000000ff
        /*023c*/ 	.word	0x000120a0
        /*0240*/ 	.short	0x0100
        /*0242*/ 	.byte	0x08
	.zero		1


	//   ....[21]....
        /*0244*/ 	.word	0x000007e0
        /*0248*/ 	.word	0x000000ff
        /*024c*/ 	.word	0x000120a8
        /*0250*/ 	.short	0x0100
        /*0252*/ 	.byte	0x08
	.zero		1


	//   ....[22]....
        /*0254*/ 	.word	0x000008e0
        /*0258*/ 	.word	0x000000ff
        /*025c*/ 	.word	0x000120c0
        /*0260*/ 	.short	0x0100
        /*0262*/ 	.byte	0x0b
	.zero		1


	//   ....[23]....
        /*0264*/ 	.word	0x000008f0
        /*0268*/ 	.word	0x000000ff
        /*026c*/ 	.word	0x000120d8
        /*0270*/ 	.short	0x0100
        /*0272*/ 	.byte	0x0b
	.zero		1


	//   ....[24]....
        /*0274*/ 	.word	0x00000900
        /*0278*/ 	.word	0x000000ff
        /*027c*/ 	.word	0x000120c8
        /*0280*/ 	.short	0x0100
        /*0282*/ 	.byte	0x0b
	.zero		1


	//   ....[25]....
        /*0284*/ 	.word	0x00000910
        /*0288*/ 	.word	0x000000ff
        /*028c*/ 	.word	0x000120e0
        /*0290*/ 	.short	0x0100
        /*0292*/ 	.byte	0x0b
	.zero		1


	//   ....[26]....
        /*0294*/ 	.word	0x00000920
        /*0298*/ 	.word	0x000000ff
        /*029c*/ 	.word	0x000120d0
        /*02a0*/ 	.short	0x0100
        /*02a2*/ 	.byte	0x0b
	.zero		1


	//   ....[27]....
        /*02a4*/ 	.word	0x00000930
        /*02a8*/ 	.word	0x000000ff
        /*02ac*/ 	.word	0x000120e8
        /*02b0*/ 	.short	0x0100
        /*02b2*/ 	.byte	0x0b
	.zero		1


	//   ....[28]....
        /*02b4*/ 	.word	0x00000d30
        /*02b8*/ 	.word	0x000000ff
        /*02bc*/ 	.word	0x00012050
        /*02c0*/ 	.short	0x010a
        /*02c2*/ 	.byte	0x07
	.zero		1


	//   ....[29]....
        /*02c4*/ 	.word	0x00000d80
        /*02c8*/ 	.word	0x000000ff
        /*02cc*/ 	.word	0x00012000
        /*02d0*/ 	.short	0x010a
        /*02d2*/ 	.byte	0x24
	.zero		1


	//   ....[30]....
        /*02d4*/ 	.word	0x00000e10
        /*02d8*/ 	.word	0x000000ff
        /*02dc*/ 	.word	0x00000000
        /*02e0*/ 	.short	0x010a
        /*02e2*/ 	.byte	0x0a
	.zero		1


	//   ....[31]....
        /*02e4*/ 	.word	0x00002d20
        /*02e8*/ 	.word	0x00000002
        /*02ec*/ 	.word	0x00000000
        /*02f0*/ 	.short	0x0101
        /*02f2*/ 	.byte	0x15
	.zero		1


	//   ....[32]....
        /*02f4*/ 	.word	0x00002ef0
        /*02f8*/ 	.word	0x000000ff
        /*02fc*/ 	.word	0x00012008
        /*0300*/ 	.short	0x010a
        /*0302*/ 	.byte	0x24
	.zero		1


	//   ....[33]....
        /*0304*/ 	.word	0x00003700
        /*0308*/ 	.word	0x000000ff
        /*030c*/ 	.word	0x00000000
        /*0310*/ 	.short	0x0101
        /*0312*/ 	.byte	0x07
	.zero		1


	//   ....[34]....
        /*0314*/ 	.word	0x00003840
        /*0318*/ 	.word	0x000000ff
        /*031c*/ 	.word	0x00012000
        /*0320*/ 	.short	0x010a
        /*0322*/ 	.byte	0x0a
	.zero		1


	//   ....[35]....
        /*0324*/ 	.word	0x000056c0
        /*0328*/ 	.word	0x000000ff
        /*032c*/ 	.word	0x00012000
        /*0330*/ 	.short	0x010a
        /*0332*/ 	.byte	0x0a
	.zero		1


	//   ....[36]....
        /*0334*/ 	.word	0x00005b30
        /*0338*/ 	.word	0x000000ff
        /*033c*/ 	.word	0x00012000
        /*0340*/ 	.short	0x010a
        /*0342*/ 	.byte	0x0a
	.zero		1


	//   ....[37]....
        /*0344*/ 	.word	0x00006390
        /*0348*/ 	.word	0x000000ff
        /*034c*/ 	.word	0x00000000
        /*0350*/ 	.short	0x0101
        /*0352*/ 	.byte	0x0a
	.zero		1


	//   ....[38]....
        /*0354*/ 	.word	0x00006440
        /*0358*/ 	.word	0x000000ff
        /*035c*/ 	.word	0x00000000
        /*0360*/ 	.short	0x0101
        /*0362*/ 	.byte	0x04
	.zero		1


	//   ....[39]....
        /*0364*/ 	.word	0x00006aa0
        /*0368*/ 	.word	0x000000ff
        /*036c*/ 	.word	0x00012098
        /*0370*/ 	.short	0x010a
        /*0372*/ 	.byte	0x04
	.zero		1


	//   ....[40]....
        /*0374*/ 	.word	0x000078c0
        /*0378*/ 	.word	0x00000000
        /*037c*/ 	.word	0x00012090
        /*0380*/ 	.short	0x0101
        /*0382*/ 	.byte	0x24
	.zero		1


	//   ....[41]....
        /*0384*/ 	.word	0x00007a10
        /*0388*/ 	.word	0x00000003
        /*038c*/ 	.word	0x00012060
        /*0390*/ 	.short	0x010a
        /*0392*/ 	.byte	0x3f
	.zero		1


	//   ....[42]....
        /*0394*/ 	.word	0x00007d30
        /*0398*/ 	.word	0x00000005
        /*039c*/ 	.word	0x00012028
        /*03a0*/ 	.short	0x010a
        /*03a2*/ 	.byte	0x3f
	.zero		1


	//   ....[43]....
        /*03a4*/ 	.word	0x00008050
        /*03a8*/ 	.word	0x00000004
        /*03ac*/ 	.word	0x00012060
        /*03b0*/ 	.short	0x010a
        /*03b2*/ 	.byte	0x3f
	.zero		1


	//   ....[44]....
        /*03b4*/ 	.word	0x000083a0
        /*03b8*/ 	.word	0x00000003
        /*03bc*/ 	.word	0x00012028
        /*03c0*/ 	.short	0x010a
        /*03c2*/ 	.byte	0x3f
	.zero		1


	//   ....[45]....
        /*03c4*/ 	.word	0x000087b0
        /*03c8*/ 	.word	0x00000006
        /*03cc*/ 	.word	0x00012028
        /*03d0*/ 	.short	0x010a
        /*03d2*/ 	.byte	0x3f
	.zero		1


	//   ....[46]....
        /*03d4*/ 	.word	0x00008b00
        /*03d8*/ 	.word	0x00000006
        /*03dc*/ 	.word	0x00012028
        /*03e0*/ 	.short	0x010a
        /*03e2*/ 	.byte	0x3f
	.zero		1


	//   ....[47]....
        /*03e4*/ 	.word	0x00008e40
        /*03e8*/ 	.word	0x00000003
        /*03ec*/ 	.word	0x00012050
        /*03f0*/ 	.short	0x010a
        /*03f2*/ 	.byte	0x3f
	.zero		1


	//   ....[48]....
        /*03f4*/ 	.word	0x00008ea0
        /*03f8*/ 	.word	0x00000003
        /*03fc*/ 	.word	0x00012000
        /*0400*/ 	.short	0x010a
        /*0402*/ 	.byte	0x3f
	.zero		1


	//   ....[49]....
        /*0404*/ 	.word	0x00008f00
        /*0408*/ 	.word	0x00000003
        /*040c*/ 	.word	0x00000000
        /*0410*/ 	.short	0x010a
        /*0412*/ 	.byte	0x3f
	.zero		1


	//   ....[50]....
        /*0414*/ 	.word	0x00008f60
        /*0418*/ 	.word	0x00000007
        /*041c*/ 	.word	0x00012008
        /*0420*/ 	.short	0x010a
        /*0422*/ 	.byte	0x3f
	.zero		1


	//   ....[51]....
        /*0424*/ 	.word	0x00008fc0
        /*0428*/ 	.word	0x00000004
        /*042c*/ 	.word	0x00012000
        /*0430*/ 	.short	0x010a
        /*0432*/ 	.byte	0x3f
	.zero		1


	//   ....[52]....
        /*0434*/ 	.word	0x00009020
        /*0438*/ 	.word	0x00000008
        /*043c*/ 	.word	0x00012000
        /*0440*/ 	.short	0x010a
        /*0442*/ 	.byte	0x3f
	.zero		1


	//   ....[53]....
        /*0444*/ 	.word	0x00009080
        /*0448*/ 	.word	0x00000003
        /*044c*/ 	.word	0x00012098
        /*0450*/ 	.short	0x010a
        /*0452*/ 	.byte	0x3f
	.zero		1


	//   ....[54]....
        /*0454*/ 	.word	0x000090d0
        /*0458*/ 	.word	0x00000003
        /*045c*/ 	.word	0x00012060
        /*0460*/ 	.short	0x010a
        /*0462*/ 	.byte	0x3f
	.zero		1


	//   ....[55]....
        /*0464*/ 	.word	0x00009120
        /*0468*/ 	.word	0x00000005
        /*046c*/ 	.word	0x00012028
        /*0470*/ 	.short	0x010a
        /*0472*/ 	.byte	0x3f
	.zero		1


	//   ....[56]....
        /*0474*/ 	.word	0x00009170
        /*0478*/ 	.word	0x00000004
        /*047c*/ 	.word	0x00012060
        /*0480*/ 	.short	0x010a
        /*0482*/ 	.byte	0x3f
	.zero		1


	//   ....[57]....
        /*0484*/ 	.word	0x000091c0
        /*0488*/ 	.word	0x00000003
        /*048c*/ 	.word	0x00012028
        /*0490*/ 	.short	0x010a
        /*0492*/ 	.byte	0x3f
	.zero		1


	//   ....[58]....
        /*0494*/ 	.word	0x00009210
        /*0498*/ 	.word	0x00000006
        /*049c*/ 	.word	0x00012028
        /*04a0*/ 	.short	0x010a
        /*04a2*/ 	.byte	0x3f
	.zero		1


	//   ....[59]....
        /*04a4*/ 	.word	0x00009260
        /*04a8*/ 	.word	0x00000006
        /*04ac*/ 	.word	0x00012028
        /*04b0*/ 	.short	0x010a
        /*04b2*/ 	.byte	0x3f
	.zero		1


	//----- nvinfo : EIATTR_NUM_MBARRIERS
	.align		4
.L_38:
        /*04b4*/ 	.byte	0x03, 0x38
        /*04b6*/ 	.short	0x001c


	//----- nvinfo : EIATTR_EXIT_INSTR_OFFSETS
	.align		4
        /*04b8*/ 	.byte	0x04, 0x1c
        /*04ba*/ 	.short	(.L_40 - .L_39)


	//   ....[0]....
.L_39:
        /*04bc*/ 	.word	0x000009d0


	//   ....[1]....
        /*04c0*/ 	.word	0x000078d0


	//   ....[2]....
        /*04c4*/ 	.word	0x00007910


	//   ....[3]....
        /*04c8*/ 	.word	0x00008680


	//   ....[4]....
        /*04cc*/ 	.word	0x00008e20


	//----- nvinfo : EIATTR_MAX_THREADS
	.align		4
.L_40:
        /*04d0*/ 	.byte	0x04, 0x05
        /*04d2*/ 	.short	(.L_42 - .L_41)
.L_41:
        /*04d4*/ 	.word	0x00000180
        /*04d8*/ 	.word	0x00000001
        /*04dc*/ 	.word	0x00000001


	//----- nvinfo : EIATTR_CRS_STACK_SIZE
	.align		4
.L_42:
        /*04e0*/ 	.byte	0x04, 0x1e
        /*04e2*/ 	.short	(.L_44 - .L_43)
.L_43:
        /*04e4*/ 	.word	0x00000000


	//----- nvinfo : EIATTR_CBANK_PARAM_SIZE
	.align		4
.L_44:
        /*04e8*/ 	.byte	0x03, 0x19
        /*04ea*/ 	.short	0x0870


	//----- nvinfo : EIATTR_PARAM_CBANK
	.align		4
        /*04ec*/ 	.byte	0x04, 0x0a
        /*04ee*/ 	.short	(.L_46 - .L_45)
	.align		4
.L_45:
        /*04f0*/ 	.word	index@(.nv.constant0._ZN7cutlass13device_kernelINS_4fmha6kernel28FmhaKernelTmaWarpSpecializedINS1_10collective30FmhaMainloopTmaWarpSpecializedINS_6half_tEffN4cute5tupleIJNS7_1CILi128EEESA_NS9_ILi48EEEEEENS8_IJiNS9_ILi1EEENS8_IJiiEEEEEESF_SF_NS4_13DefaultFusionEJEEENS4_15FmhaFwdEpilogueIS6_fNS8_IJNS9_ILi64EEESB_SA_EEEEENS2_23IndividualTileSchedulerEJEEEEEvNT_6ParamsE)
        /*04f4*/ 	.short	0x0210
        /*04f6*/ 	.short	0x0870


	//----- nvinfo : EIATTR_SW_WAR
	.align		4
.L_46:
        /*04f8*/ 	.byte	0x04, 0x36
        /*04fa*/ 	.short	(.L_48 - .L_47)
.L_47:
        /*04fc*/ 	.word	0x00000008
.L_48:


//--------------------- .nv.callgraph             --------------------------
	.section	.nv.callgraph,"",@"SHT_CUDA_CALLGRAPH"
	.align	4
	.sectionentsize	8
	.align		4
        /*0000*/ 	.word	0x00000000
	.align		4
        /*0004*/ 	.word	0xffffffff
	.align		4
        /*0008*/ 	.word	index@(_ZN7cutlass13device_kernelINS_4fmha6kernel28FmhaKernelTmaWarpSpecializedINS1_10collective30FmhaMainloopTmaWarpSpecializedINS_6half_tEffN4cute5tupleIJNS7_1CILi128EEESA_NS9_ILi48EEEEEENS8_IJiNS9_ILi1EEENS8_IJiiEEEEEESF_SF_NS4_13DefaultFusionEJEEENS4_15FmhaFwdEpilogueIS6_fNS8_IJNS9_ILi64EEESB_SA_EEEEENS2_23IndividualTileSchedulerEJEEEEEvNT_6ParamsE)
	.align		4
        /*000c*/ 	.word	index@(__assertfail)
	.align		4
        /*0010*/ 	.word	0x00000000
	.align		4
        /*0014*/ 	.word	0xfffffffe
	.align		4
        /*0018*/ 	.word	0x00000000
	.align		4
        /*001c*/ 	.word	0xfffffffd
	.align		4
        /*0020*/ 	.word	0x00000000
	.align		4
        /*0024*/ 	.word	0xfffffffc


//--------------------- .nv.constant4             --------------------------
	.section	.nv.constant4,"a",@progbits
	.align	8
	.align		8
.nv.constant4:
        /*0000*/ 	.dword	__assertfail
	.align		8
        /*0008*/ 	.dword	__unnamed_1
	.align		8
        /*0010*/ 	.dword	__unnamed_2
	.align		8
        /*0018*/ 	.dword	_ZN39_INTERNAL_05bfae89_4_k_cu_a3668e4d_27934cuda3std3__45__cpo5beginE
	.align		8
        /*0020*/ 	.dword	_ZN39_INTERNAL_05bfae89_4_k_cu_a3668e4d_27934cuda3std3__45__cpo3endE
	.align		8
        /*0028*/ 	.dword	_ZN39_INTERNAL_05bfae89_4_k_cu_a3668e4d_27934cuda3std3__45__cpo6cbeginE
	.align		8
        /*0030*/ 	.dword	_ZN39_INTERNAL_05bfae89_4_k_cu_a3668e4d_27934cuda3std3__45__cpo4cendE
	.align		8
        /*0038*/ 	.dword	_ZN39_INTERNAL_05bfae89_4_k_cu_a3668e4d_27934cuda3std3__441_GLOBAL__N__05bfae89_4_k_cu_a3668e4d_27936ignoreE
	.align		8
        /*0040*/ 	.dword	_ZN39_INTERNAL_05bfae89_4_k_cu_a3668e4d_27934cuda3std3__419piecewise_constructE
	.align		8
        /*0048*/ 	.dword	_ZN39_INTERNAL_05bfae89_4_k_cu_a3668e4d_27934cuda3std3__48in_placeE
	.align		8
        /*0050*/ 	.dword	_ZN39_INTERNAL_05bfae89_4_k_cu_a3668e4d_27934cuda3std6ranges3__45__cpo4swapE
	.align		8
        /*0058*/ 	.dword	_ZN39_INTERNAL_05bfae89_4_k_cu_a3668e4d_27934cuda3std6ranges3__45__cpo9iter_moveE
	.align		8
        /*0060*/ 	.dword	_ZN39_INTERNAL_05bfae89_4_k_cu_a3668e4d_27934cute7productE
	.align		8
        /*0068*/ 	.dword	_ZN39_INTERNAL_05bfae89_4_k_cu_a3668e4d_27934cute1_E
	.align		8
        /*0070*/ 	.dword	$str$24
	.align		8
        /*0078*/ 	.dword	$str$25


//--------------------- .text._ZN7cutlass13device_kernelINS_4fmha6kernel28FmhaKernelTmaWarpSpecializedINS1_10collective30FmhaMainloopTmaWarpSpecializedINS_6half_tEffN4cute5tupleIJNS7_1CILi128EEESA_NS9_ILi48EEEEEENS8_IJiNS9_ILi1EEENS8_IJiiEEEEEESF_SF_NS4_13DefaultFusionEJEEENS4_15FmhaFwdEpilogueIS6_fNS8_IJNS9_ILi64EEESB_SA_EEEEENS2_23IndividualTileSchedulerEJEEEEEvNT_6ParamsE --------------------------
	.section	.text._ZN7cutlass13device_kernelINS_4fmha6kernel28FmhaKernelTmaWarpSpecializedINS1_10collective30FmhaMainloopTmaWarpSpecializedINS_6half_tEffN4cute5tupleIJNS7_1CILi128EEESA_NS9_ILi48EEEEEENS8_IJiNS9_ILi1EEENS8_IJiiEEEEEESF_SF_NS4_13DefaultFusionEJEEENS4_15FmhaFwdEpilogueIS6_fNS8_IJNS9_ILi64EEESB_SA_EEEEENS2_23IndividualTileSchedulerEJEEEEEvNT_6ParamsE,"ax",@progbits
	.align	128
.text._ZN7cutlass13device_kernelINS_4fmha6kernel28FmhaKernelTmaWarpSpecializedINS1_10collective30FmhaMainloopTmaWarpSpecializedINS_6half_tEffN4cute5tupleIJNS7_1CILi128EEESA_NS9_ILi48EEEEEENS8_IJiNS9_ILi1EEENS8_IJiiEEEEEESF_SF_NS4_13DefaultFusionEJEEENS4_15FmhaFwdEpilogueIS6_fNS8_IJNS9_ILi64EEESB_SA_EEEEENS2_23IndividualTileSchedulerEJEEEEEvNT_6ParamsE:
        .type           _ZN7cutlass13device_kernelINS_4fmha6kernel28FmhaKernelTmaWarpSpecializedINS1_10collective30FmhaMainloopTmaWarpSpecializedINS_6half_tEffN4cute5tupleIJNS7_1CILi128EEESA_NS9_ILi48EEEEEENS8_IJiNS9_ILi1EEENS8_IJiiEEEEEESF_SF_NS4_13DefaultFusionEJEEENS4_15FmhaFwdEpilogueIS6_fNS8_IJNS9_ILi64EEESB_SA_EEEEENS2_23IndividualTileSchedulerEJEEEEEvNT_6ParamsE,@function
        .size           _ZN7cutlass13device_kernelINS_4fmha6kernel28FmhaKernelTmaWarpSpecializedINS1_10collective30FmhaMainloopTmaWarpSpecializedINS_6half_tEffN4cute5tupleIJNS7_1CILi128EEESA_NS9_ILi48EEEEEENS8_IJiNS9_ILi1EEENS8_IJiiEEEEEESF_SF_NS4_13DefaultFusionEJEEENS4_15FmhaFwdEpilogueIS6_fNS8_IJNS9_ILi64EEESB_SA_EEEEENS2_23IndividualTileSchedulerEJEEEEEvNT_6ParamsE,(.L_x_108 - _ZN7cutlass13device_kernelINS_4fmha6kernel28FmhaKernelTmaWarpSpecializedINS1_10collective30FmhaMainloopTmaWarpSpecializedINS_6half_tEffN4cute5tupleIJNS7_1CILi128EEESA_NS9_ILi48EEEEEENS8_IJiNS9_ILi1EEENS8_IJiiEEEEEESF_SF_NS4_13DefaultFusionEJEEENS4_15FmhaFwdEpilogueIS6_fNS8_IJNS9_ILi64EEESB_SA_EEEEENS2_23IndividualTileSchedulerEJEEEEEvNT_6ParamsE)
        .other          _ZN7cutlass13device_kernelINS_4fmha6kernel28FmhaKernelTmaWarpSpecializedINS1_10collective30FmhaMainloopTmaWarpSpecializedINS_6half_tEffN4cute5tupleIJNS7_1CILi128EEESA_NS9_ILi48EEEEEENS8_IJiNS9_ILi1EEENS8_IJiiEEEEEESF_SF_NS4_13DefaultFusionEJEEENS4_15FmhaFwdEpilogueIS6_fNS8_IJNS9_ILi64EEESB_SA_EEEEENS2_23IndividualTileSchedulerEJEEEEEvNT_6ParamsE,@"STO_CUDA_ENTRY STV_DEFAULT"
_ZN7cutlass13device_kernelINS_4fmha6kernel28FmhaKernelTmaWarpSpecializedINS1_10collective30FmhaMainloopTmaWarpSpecializedINS_6half_tEffN4cute5tupleIJNS7_1CILi128EEESA_NS9_ILi48EEEEEENS8_IJiNS9_ILi1EEENS8_IJiiEEEEEESF_SF_NS4_13DefaultFusionEJEEENS4_15FmhaFwdEpilogueIS6_fNS8_IJNS9_ILi64EEESB_SA_EEEEENS2_23IndividualTileSchedulerEJEEEEEvNT_6ParamsE:
[----:B------:R-:W1:Y:S01]  /*0000*/  LDC R1, c[0x0][0x28] ;  /* 0x00000a00ff017b82 */ /* 0x000e620000000800 */
[----:B------:R-:W2:Y:S01]  /*0010*/  S2R R6, SR_TID.X ;  /* 0x0000000000067919 */ /* 0x000ea20000002100 */
[----:B------:R-:W-:Y:S01]  /*0020*/  ELECT P1, URZ, PT ;  /* 0x00000000003f782f */ /* 0x000fe20003820000 */
[----:B------:R-:W-:Y:S01]  /*0030*/  BSSY B0, `(.L_x_0) ;  /* 0x0000017000007945 */ /* 0x000fe20003800000 */
[----:B--2---:R-:W-:-:S05]  /*0040*/  SHF.R.U32.HI R0, RZ, 0x5, R6 ;  /* 0x00000005ff007819 */ /* 0x004fca0000011606 */
[----:B------:R-:W2:Y:S02]  /*0050*/  SHFL.IDX PT, R2, R0, RZ, 0x1f ;  /* 0x00001fff00027589 */ /* 0x000ea400000e0000 */
[----:B--2---:R-:W-:Y:S02]  /*0060*/  R2UR UR4, R2 ;  /* 0x00000000020472ca */ /* 0x004fe400000e0000 */
[----:B------:R-:W-:-:S06]  /*0070*/  SHF.R.U32.HI R2, RZ, 0x7, R6 ;  /* 0x00000007ff027819 */ /* 0x000fcc0000011606 */
[----:B------:R-:W2:Y:S05]  /*0080*/  SHFL.IDX PT, R2, R2, RZ, 0x1f ;  /* 0x00001fff02027589 */ /* 0x000eaa00000e0000 */
[----:B------:R-:W-:Y:S02]  /*0090*/  USHF.R.S32.HI UR5, URZ, 0x1f, UR4 ;  /* 0x0000001f3f057899 */ /* 0x000fe40008011404 */
[----:B------:R-:W-:Y:S02]  /*00a0*/  ISETP.NE.OR P0, PT, RZ, UR4, !P1 ;  /* 0x00000004ff007c0c */ /* 0x000fe4000cf05670 */
[----:B------:R-:W-:-:S04]  /*00b0*/  ULEA.HI UR5, UR5, UR4, URZ, 0x2 ;  /* 0x0000000405057291 */ /* 0x000fc8000f8f103f */
[----:B------:R-:W-:-:S04]  /*00c0*/  ULOP3.LUT UR5, UR5, 0xfffffffc, URZ, 0xc0, !UPT ;  /* 0xfffffffc05057892 */ /* 0x000fc8000f8ec03f */
[----:B------:R-:W-:-:S03]  /*00d0*/  UIADD3 UR5, UR4, -UR5, URZ ;  /* 0x8000000504057290 */ /* 0x000fc6000fffe03f */
[----:B-1----:R-:W-:Y:S09]  /*00e0*/  @P0 BRA `(.L_x_1) ;  /* 0x00000000002c0947 */ /* 0x002ff20003800000 */
[----:B------:R-:W-:Y:S02]  /*00f0*/  ULDC.64 UR6, c[0x0][0x198] ;  /* 0x0000660000067ab9 */ /* 0x000fe40000000a00 */
[----:B------:R-:W-:Y:S02]  /*0100*/  UIADD3 UR8, UP0, UR6, 0xf0, URZ ;  /* 0x000000f006087890 */ /* 0x000fe4000ff1e03f */
[----:B------:R-:W-:Y:S02]  /*0110*/  UIADD3 UR10, UP1, UR6, 0x1f0, URZ ;  /* 0x000001f0060a7890 */ /* 0x000fe4000ff3e03f */
[----:B------:R-:W-:Y:S02]  /*0120*/  UIADD3 UR6, UP2, UR6, 0x2f0, URZ ;  /* 0x000002f006067890 */ /* 0x000fe4000ff5e03f */
[----:B------:R-:W-:Y:S02]  /*0130*/  UIADD3.X UR9, URZ, UR7, URZ, UP0, !UPT ;  /* 0x000000073f097290 */ /* 0x000fe400087fe43f */
[----:B------:R-:W-:-:S02]  /*0140*/  UIADD3.X UR11, URZ, UR7, URZ, UP1, !UPT ;  /* 0x000000073f0b7290 */ /* 0x000fc40008ffe43f */
[----:B------:R-:W-:-:S05]  /*0150*/  UIADD3.X UR7, URZ, UR7, URZ, UP2, !UPT ;  /* 0x000000073f077290 */ /* 0x000fca00097fe43f */
[----:B------:R1:W-:Y:S02]  /*0160*/  UTMACCTL.PF [UR8] ;  /* 0x00000000080079b9 */ /* 0x0003e40008040000 */
[----:B------:R1:W-:Y:S02]  /*0170*/  UTMACCTL.PF [UR10] ;  /* 0x000000000a0079b9 */ /* 0x0003e40008040000 */
[----:B------:R1:W-:Y:S02]  /*0180*/  UTMACCTL.PF [UR6] ;  /* 0x00000000060079b9 */ /* 0x0003e40008040000 */
[----:B-1----:R-:W-:Y:S01]  /*0190*/  NOP ;  /* 0x0000000000007918 */ /* 0x002fe20000000000 */
.L_x_1:
[----:B------:R-:W-:Y:S05]  /*01a0*/  BSYNC B0 ;  /* 0x0000000000007941 */ /* 0x000fea0003800000 */
.L_x_0:
[----:B------:R-:W1:Y:S01]  /*01b0*/  SHFL.IDX PT, R3, R0, RZ, 0x1f ;  /* 0x00001fff00037589 */ /* 0x000e6200000e0000 */
[----:B--2---:R-:W-:Y:S01]  /*01c0*/  R2UR UR37, R2 ;  /* 0x00000000022572ca */ /* 0x004fe200000e0000 */
[----:B------:R-:W-:-:S12]  /*01d0*/  UISETP.NE.AND UP0, UPT, UR5, 0x1, UPT ;  /* 0x000000010500788c */ /* 0x000fd8000bf05270 */
[----:B------:R-:W-:Y:S02]  /*01e0*/  UIADD3 UR10, UR37, -0x1, URZ ;  /* 0xffffffff250a7890 */ /* 0x000fe4000fffe03f */
[----:B------:R-:W-:Y:S02]  /*01f0*/  UISETP.EQ.AND UP0, UPT, UR37, URZ, !UP0 ;  /* 0x0000003f2500728c */ /* 0x000fe4000c702270 */
[----:B------:R-:W-:Y:S02]  /*0200*/  UISETP.GE.U32.AND UP1, UPT, UR10, 0x4, UPT ;  /* 0x000000040a00788c */ /* 0x000fe4000bf26070 */
[----:B------:R-:W-:Y:S01]  /*0210*/  USEL UR4, URZ, 0x1, !UP0 ;  /* 0x000000013f047887 */ /* 0x000fe2000c000000 */
[----:B-1----:R-:W-:-:S03]  /*0220*/  ISETP.NE.AND P0, PT, R3, RZ, PT ;  /* 0x000000ff0300720c */ /* 0x002fc60003f05270 */
[----:B------:R-:W-:-:S10]  /*0230*/  USEL UR4, UR4, 0x2, UP1 ;  /* 0x0000000204047887 */ /* 0x000fd40008800000 */
[----:B------:R-:W-:Y:S05]  /*0240*/  @P0 BRA `(.L_x_2) ;  /* 0x0000000000480947 */ /* 0x000fea0003800000 */
[----:B------:R-:W1:Y:S01]  /*0250*/  S2UR UR11, SR_CgaCtaId ;  /* 0x00000000000b79c3 */ /* 0x000e620000008800 */
[----:B------:R-:W-:Y:S01]  /*0260*/  UMOV UR6, 0x400 ;  /* 0x0000040000067882 */ /* 0x000fe20000000000 */
[----:B------:R-:W-:Y:S01]  /*0270*/  UMOV UR7, 0x1 ;  /* 0x0000000100077882 */ /* 0x000fe20000000000 */
[----:B------:R-:W-:Y:S01]  /*0280*/  UMOV UR8, 0x80 ;  /* 0x0000008000087882 */ /* 0x000fe20000000000 */
[----:B------:R-:W-:Y:S01]  /*0290*/  ELECT P0, URZ, PT ;  /* 0x00000000003f782f */ /* 0x000fe20003800000 */
[----:B------:R-:W-:-:S04]  /*02a0*/  UIADD3 UR8, -UR8, 0x100000, URZ ;  /* 0x0010000008087890 */ /* 0x000fc8000fffe13f */
[----:B------:R-:W-:Y:S02]  /*02b0*/  USHF.L.U32 UR9, UR8, 0xb, URZ ;  /* 0x0000000b08097899 */ /* 0x000fe4000800063f */
[----:B------:R-:W-:Y:S02]  /*02c0*/  USHF.L.U32 UR8, UR8, 0x1, URZ ;  /* 0x0000000108087899 */ /* 0x000fe4000800063f */
[----:B-1----:R-:W-:Y:S02]  /*02d0*/  ULEA UR11, UR11, UR6, 0x18 ;  /* 0x000000060b0b7291 */ /* 0x002fe4000f8ec03f */
[----:B------:R-:W-:-:S04]  /*02e0*/  UIADD3 UR6, -UR7, 0x100000, URZ ;  /* 0x0010000007067890 */ /* 0x000fc8000fffe13f */
[----:B------:R-:W-:Y:S02]  /*02f0*/  USHF.L.U32 UR7, UR6, 0xb, URZ ;  /* 0x0000000b06077899 */ /* 0x000fe4000800063f */
[----:B------:R-:W-:Y:S01]  /*0300*/  USHF.L.U32 UR6, UR6, 0x1, URZ ;  /* 0x0000000106067899 */ /* 0x000fe2000800063f */
[----:B------:R-:W1:Y:S11]  /*0310*/  FENCE.VIEW.ASYNC.S ;  /* 0x00000000000073c6 */ /* 0x000e760000000000 */
[----:B-1----:R1:W2:Y:S01]  /*0320*/  SYNCS.EXCH.64 URZ, [UR11+0x12050], UR6 ;  /* 0x012050060b3f75b2 */ /* 0x0022a20008000100 */
[----:B------:R1:W3:Y:S01]  /*0330*/  SYNCS.EXCH.64 URZ, [UR11+0x12060], UR8 ;  /* 0x012060080b3f75b2 */ /* 0x0002e20008000100 */
[----:B------:R1:W4:Y:S01]  /*0340*/  SYNCS.EXCH.64 URZ, [UR11+0x12058], UR6 ;  /* 0x012058060b3f75b2 */ /* 0x0003220008000100 */
[----:B------:R1:W1:Y:S01]  /*0350*/  SYNCS.EXCH.64 URZ, [UR11+0x12068], UR8 ;  /* 0x012068080b3f75b2 */ /* 0x0002620008000100 */
[----:B------:R-:W-:Y:S01]  /*0360*/  NOP ;  /* 0x0000000000007918 */ /* 0x000fe20000000000 */
.L_x_2:
[----:B------:R-:W5:Y:S01]  /*0370*/  SHFL.IDX PT, R2, R0, RZ, 0x1f ;  /* 0x00001fff00027589 */ /* 0x000f6200000e0000 */
[----:B------:R-:W-:Y:S01]  /*0380*/  NOP ;  /* 0x0000000000007918 */ /* 0x000fe20000000000 */
[----:B-----5:R-:W-:-:S13]  /*0390*/  ISETP.NE.AND P0, PT, R2, RZ, PT ;  /* 0x000000ff0200720c */ /* 0x020fda0003f05270 */
[----:B------:R-:W-:Y:S05]  /*03a0*/  @P0 BRA `(.L_x_3) ;  /* 0x0000000000600947 */ /* 0x000fea0003800000 */
[----:B-1----:R-:W1:Y:S01]  /*03b0*/  S2UR UR7, SR_CgaCtaId ;  /* 0x00000000000779c3 */ /* 0x002e620000008800 */
[----:B------:R-:W-:Y:S01]  /*03c0*/  UMOV UR6, 0x400 ;  /* 0x0000040000067882 */ /* 0x000fe20000000000 */
[----:B------:R-:W-:Y:S01]  /*03d0*/  UMOV UR8, 0x1 ;  /* 0x0000000100087882 */ /* 0x000fe20000000000 */
[----:B------:R-:W-:Y:S01]  /*03e0*/  UMOV UR12, 0x100 ;  /* 0x00000100000c7882 */ /* 0x000fe20000000000 */
[----:B------:R-:W-:-:S04]  /*03f0*/  UIADD3 UR8, -UR8, 0x100000, URZ ;  /* 0x0010000008087890 */ /* 0x000fc8000fffe13f */
[----:B------:R-:W-:Y:S02]  /*0400*/  USHF.L.U32 UR9, UR8, 0xb, URZ ;  /* 0x0000000b08097899 */ /* 0x000fe4000800063f */
[----:B------:R-:W-:Y:S01]  /*0410*/  USHF.L.U32 UR8, UR8, 0x1, URZ ;  /* 0x0000000108087899 */ /* 0x000fe2000800063f */
[----:B------:R-:W-:Y:S01]  /*0420*/  ELECT P0, URZ, PT ;  /* 0x00000000003f782f */ /* 0x000fe20003800000 */
[----:B-1----:R-:W-:Y:S02]  /*0430*/  ULEA UR11, UR7, UR6, 0x18 ;  /* 0x00000006070b7291 */ /* 0x002fe4000f8ec03f */
[----:B------:R-:W-:-:S04]  /*0440*/  UIADD3 UR6, -UR12, 0x100000, URZ ;  /* 0x001000000c067890 */ /* 0x000fc8000fffe13f */
[----:B------:R-:W-:Y:S02]  /*0450*/  USHF.L.U32 UR7, UR6, 0xb, URZ ;  /* 0x0000000b06077899 */ /* 0x000fe4000800063f */
[----:B------:R-:W-:Y:S01]  /*0460*/  USHF.L.U32 UR6, UR6, 0x1, URZ ;  /* 0x0000000106067899 */ /* 0x000fe2000800063f */
[----:B------:R-:W1:Y:S03]  /*0470*/  FENCE.VIEW.ASYNC.S ;  /* 0x00000000000073c6 */ /* 0x000e660000000000 */
[----:B-1----:R1:W1:Y:S08]  /*0480*/  SYNCS.EXCH.64 URZ, [UR11+0x12000], UR8 ;  /* 0x012000080b3f75b2 */ /* 0x0022700008000100 */
[----:B------:R1:W1:Y:S01]  /*0490*/  SYNCS.EXCH.64 URZ, [UR11+0x12028], UR6 ;  /* 0x012028060b3f75b2 */ /* 0x0002620008000100 */
        /* <DEDUP_REMOVED lines=8> */
[----:B------:R-:W-:Y:S01]  /*0520*/  NOP ;  /* 0x0000000000007918 */ /* 0x000fe20000000000 */
.L_x_3:
        /* <DEDUP_REMOVED lines=21> */
[----:B------:R-:W-:Y:S01]  /*0680*/  NOP ;  /* 0x0000000000007918 */ /* 0x000fe20000000000 */
.L_x_4:
[----:B------:R-:W5:Y:S01]  /*0690*/  SHFL.IDX PT, R2, R0, RZ, 0x1f ;  /* 0x00001fff00027589 */ /* 0x000f6200000e0000 */
[----:B------:R-:W-:Y:S01]  /*06a0*/  ELECT P0, URZ, PT ;  /* 0x00000000003f782f */ /* 0x000fe20003800000 */
[----:B------:R-:W-:Y:S01]  /*06b0*/  NOP ;  /* 0x0000000000007918 */ /* 0x000fe20000000000 */
[----:B-1----:R-:W-:Y:S02]  /*06c0*/  UMOV UR6, 0x80 ;  /* 0x0000008000067882 */ /* 0x002fe40000000000 */
[C---:B-----5:R-:W-:Y:S02]  /*06d0*/  ISETP.NE.OR P0, PT, R2.reuse, RZ, !P0 ;  /* 0x000000ff0200720c */ /* 0x060fe40004705670 */
[----:B------:R-:W-:-:S11]  /*06e0*/  ISETP.NE.AND P2, PT, R2, RZ, PT ;  /* 0x000000ff0200720c */ /* 0x000fd60003f45270 */
[----:B------:R-:W-:Y:S01]  /*06f0*/  VOTEU.ALL UP0, P0 ;  /* 0x00000000003f7886 */ /* 0x000fe20000000000 */
[----:B------:R-:W-:Y:S01]  /*0700*/  VOTEU.ALL UP1, P0 ;  /* 0x00000000003f7886 */ /* 0x000fe20000020000 */
[----:B------:R-:W-:Y:S01]  /*0710*/  VOTEU.ALL UP2, P0 ;  /* 0x00000000003f7886 */ /* 0x000fe20000040000 */
[----:B------:R-:W-:Y:S02]  /*0720*/  VOTEU.ALL UP3, P0 ;  /* 0x00000000003f7886 */ /* 0x000fe40000060000 */
[----:B------:R-:W1:Y:S01]  /*0730*/  @!UP0 S2UR UR9, SR_CgaCtaId ;  /* 0x00000000000989c3 */ /* 0x000e620000008800 */
[----:B------:R-:W-:Y:S01]  /*0740*/  @!UP0 UMOV UR8, 0x400 ;  /* 0x0000040000088882 */ /* 0x000fe20000000000 */
[----:B------:R-:W-:-:S04]  /*0750*/  @!UP0 UIADD3 UR6, -UR6, 0x100000, URZ ;  /* 0x0010000006068890 */ /* 0x000fc8000fffe13f */
[----:B------:R-:W-:Y:S02]  /*0760*/  @!UP0 USHF.L.U32 UR7, UR6, 0xb, URZ ;  /* 0x0000000b06078899 */ /* 0x000fe4000800063f */
[----:B------:R-:W-:Y:S02]  /*0770*/  @!UP0 USHF.L.U32 UR6, UR6, 0x1, URZ ;  /* 0x0000000106068899 */ /* 0x000fe4000800063f */
[----:B-1----:R-:W-:Y:S01]  /*0780*/  @!UP0 ULEA UR8, UR9, UR8, 0x18 ;  /* 0x0000000809088291 */ /* 0x002fe2000f8ec03f */
[----:B------:R-:W-:Y:S01]  /*0790*/  VOTEU.ALL UP0, P0 ;  /* 0x00000000003f7886 */ /* 0x000fe20000000000 */
[----:B------:R-:W1:Y:S10]  /*07a0*/  FENCE.VIEW.ASYNC.S ;  /* 0x00000000000073c6 */ /* 0x000e740000000000 */
[----:B-1----:R1:W1:Y:S01]  /*07b0*/  @!UP0 SYNCS.EXCH.64 URZ, [UR8+0x12090], UR6 ;  /* 0x01209006083f85b2 */ /* 0x0022620008000100 */
[----:B------:R1:W1:Y:S01]  /*07c0*/  @!UP1 SYNCS.EXCH.64 URZ, [UR8+0x12098], UR6 ;  /* 0x01209806083f95b2 */ /* 0x0002620008000100 */
[----:B------:R1:W1:Y:S01]  /*07d0*/  @!UP2 SYNCS.EXCH.64 URZ, [UR8+0x120a0], UR6 ;  /* 0x0120a006083fa5b2 */ /* 0x0002620008000100 */
[----:B------:R1:W1:Y:S01]  /*07e0*/  @!UP3 SYNCS.EXCH.64 URZ, [UR8+0x120a8], UR6 ;  /* 0x0120a806083fb5b2 */ /* 0x0002620008000100 */
[----:B------:R-:W-:Y:S01]  /*07f0*/  NOP ;  /* 0x0000000000007918 */ /* 0x000fe20000000000 */
[----:B------:R-:W-:Y:S05]  /*0800*/  @P2 BRA `(.L_x_5) ;  /* 0x0000000000502947 */ /* 0x000fea0003800000 */
[----:B-1----:R-:W1:Y:S01]  /*0810*/  S2UR UR7, SR_CgaCtaId ;  /* 0x00000000000779c3 */ /* 0x002e620000008800 */
[----:B------:R-:W-:Y:S01]  /*0820*/  UMOV UR6, 0x400 ;  /* 0x0000040000067882 */ /* 0x000fe20000000000 */
[----:B------:R-:W-:Y:S01]  /*0830*/  UMOV UR8, 0x20 ;  /* 0x0000002000087882 */ /* 0x000fe20000000000 */
[----:B------:R-:W-:Y:S01]  /*0840*/  UMOV UR9, 0x80 ;  /* 0x0000008000097882 */ /* 0x000fe20000000000 */
[----:B------:R-:W-:Y:S01]  /*0850*/  ELECT P0, URZ, PT ;  /* 0x00000000003f782f */ /* 0x000fe20003800000 */
[----:B-1----:R-:W-:Y:S02]  /*0860*/  ULEA UR11, UR7, UR6, 0x18 ;  /* 0x00000006070b7291 */ /* 0x002fe4000f8ec03f */
[----:B------:R-:W-:-:S04]  /*0870*/  UIADD3 UR6, -UR8, 0x100000, URZ ;  /* 0x0010000008067890 */ /* 0x000fc8000fffe13f */
[----:B------:R-:W-:Y:S02]  /*0880*/  USHF.L.U32 UR7, UR6, 0xb, URZ ;  /* 0x0000000b06077899 */ /* 0x000fe4000800063f */
[----:B------:R-:W-:Y:S02]  /*0890*/  USHF.L.U32 UR6, UR6, 0x1, URZ ;  /* 0x0000000106067899 */ /* 0x000fe4000800063f */
        /* <DEDUP_REMOVED lines=10> */
[----:B------:R-:W-:Y:S01]  /*0940*/  NOP ;  /* 0x0000000000007918 */ /* 0x000fe20000000000 */
.L_x_5:
[----:B------:R-:W-:Y:S01]  /*0950*/  ISETP.NE.AND P0, PT, RZ, UR37, PT ;  /* 0x00000025ff007c0c */ /* 0x000fe2000bf05270 */
[----:B------:R-:W-:Y:S01]  /*0960*/  NOP ;  /* 0x0000000000007918 */ /* 0x000fe20000000000 */
[----:B------:R-:W-:Y:S01]  /*0970*/  MOV R0, UR5 ;  /* 0x0000000500007c02 */ /* 0x000fe20008000f00 */
[----:B-1234-:R-:W-:Y:S03]  /*0980*/  BAR.SYNC.DEFER_BLOCKING 0x0 ;  /* 0x0000000000007b1d */ /* 0x01efe60000010000 */
[----:B------:R-:W-:-:S07]  /*0990*/  ISETP.EQ.AND P2, PT, R0, 0x1, P1 ;  /* 0x000000010000780c */ /* 0x000fce0000f42270 */
[----:B------:R-:W-:Y:S06]  /*09a0*/  @!P0 BRA `(.L_x_6) ;  /* 0x0000006c00cc8947 */ /* 0x000fec0003800000 */
[----:B------:R-:W-:-:S06]  /*09b0*/  UISETP.GT.U32.AND UP0, UPT, UR10, 0x3, UPT ;  /* 0x000000030a00788c */ /* 0x000fcc000bf04070 */
[----:B------:R-:W-:-:S13]  /*09c0*/  PLOP3.LUT P0, PT, PT, PT, UP0, 0x80, 0x0 ;  /* 0x000000000000781c */ /* 0x000fda0003f0f008 */
[----:B------:R-:W-:Y:S05]  /*09d0*/  @P0 EXIT ;  /* 0x000000000000094d */ /* 0x000fea0003800000 */
.L_x_7:
[----:B------:R-:W-:-:S08]  /*09e0*/  NOP ;  /* 0x0000000000007918 */ /* 0x000fd00000000000 */
[----:B------:R-:W1:Y:S02]  /*09f0*/  USETMAXREG.TRY_ALLOC.CTAPOOL UP0, 0xf0 ;  /* 0x000000f0000079c8 */ /* 0x000e640008000600 */
[----:B-1----:R-:W-:-:S13]  /*0a00*/  PLOP3.LUT P0, PT, PT, PT, UP0, 0x80, 0x0 ;  /* 0x000000000000781c */ /* 0x002fda0003f0f008 */
[----:B------:R-:W-:Y:S05]  /*0a10*/  @!P0 BRA `(.L_x_7) ;  /* 0xfffffffc00f08947 */ /* 0x000fea000383ffff */
[----:B------:R-:W-:Y:S01]  /*0a20*/  UISETP.NE.AND UP0, UPT, UR37, 0x1, UPT ;  /* 0x000000012500788c */ /* 0x000fe2000bf05270 */
[----:B------:R-:W1:Y:S01]  /*0a30*/  S2UR UR42, SR_CTAID.X ;  /* 0x00000000002a79c3 */ /* 0x000e620000002500 */
[----:B------:R-:W-:Y:S01]  /*0a40*/  UMOV UR5, URZ ;  /* 0x0000003f00057c82 */ /* 0x000fe20008000000 */
[----:B------:R-:W-:-:S03]  /*0a50*/  UMOV UR6, URZ ;  /* 0x0000003f00067c82 */ /* 0x000fc60008000000 */
[----:B------:R-:W-:-:S13]  /*0a60*/  PLOP3.LUT P0, PT, PT, PT, UP0, 0x80, 0x0 ;  /* 0x000000000000781c */ /* 0x000fda0003f0f008 */
[----:B------:R-:W-:Y:S05]  /*0a70*/  @!P0 BRA `(.L_x_8) ;  /* 0x00000000003c8947 */ /* 0x000fea0003800000 */
[----:B------:R-:W-:Y:S01]  /*0a80*/  UISETP.NE.AND UP0, UPT, UR37, 0x2, UPT ;  /* 0x000000022500788c */ /* 0x000fe2000bf05270 */
[----:B------:R-:W-:-:S05]  /*0a90*/  UMOV UR6, 0x1 ;  /* 0x0000000100067882 */ /* 0x000fca0000000000 */
[----:B------:R-:W-:-:S13]  /*0aa0*/  PLOP3.LUT P1, PT, PT, PT, UP0, 0x80, 0x0 ;  /* 0x000000000000781c */ /* 0x000fda0003f2f008 */
[----:B------:R-:W-:Y:S05]  /*0ab0*/  @!P1 BRA `(.L_x_8) ;  /* 0x00000000002c9947 */ /* 0x000fea0003800000 */
[----:B------:R-:W-:-:S06]  /*0ac0*/  UISETP.NE.AND UP0, UPT, UR37, 0x3, UPT ;  /* 0x000000032500788c */ /* 0x000fcc000bf05270 */
[----:B------:R-:W-:-:S13]  /*0ad0*/  PLOP3.LUT P1, PT, PT, PT, UP0, 0x80, 0x0 ;  /* 0x000000000000781c */ /* 0x000fda0003f2f008 */
[----:B------:R-:W-:Y:S05]  /*0ae0*/  @!P1 BRA `(.L_x_9) ;  /* 0x0000000000189947 */ /* 0x000fea0003800000 */
[----:B------:R-:W-:-:S11]  /*0af0*/  UISETP.NE.AND UP0, UPT, UR37, 0x4, UPT ;  /* 0x000000042500788c */ /* 0x000fd6000bf05270 */
[----:B------:R-:W-:Y:S01]  /*0b00*/  @!UP0 UMOV UR5, 0x1 ;  /* 0x0000000100058882 */ /* 0x000fe20000000000 */
[----:B------:R-:W-:Y:S01]  /*0b10*/  @!UP0 UMOV UR6, 0x1 ;  /* 0x0000000100068882 */ /* 0x000fe20000000000 */
[----:B------:R-:W-:Y:S01]  /*0b20*/  @UP0 UMOV UR5, URZ ;  /* 0x0000003f00050c82 */ /* 0x000fe20008000000 */
[----:B------:R-:W-:Y:S01]  /*0b30*/  @UP0 UMOV UR6, URZ ;  /* 0x0000003f00060c82 */ /* 0x000fe20008000000 */
[----:B------:R-:W-:Y:S05]  /*0b40*/  BRA `(.L_x_8) ;  /* 0x0000000000087947 */ /* 0x000fea0003800000 */
.L_x_9:
[----:B------:R-:W-:Y:S01]  /*0b50*/  UMOV UR5, 0x1 ;  /* 0x0000000100057882 */ /* 0x000fe20000000000 */
[----:B------:R-:W-:-:S05]  /*0b60*/  UMOV UR6, URZ ;  /* 0x0000003f00067c82 */ /* 0x000fca0008000000 */
.L_x_8:
[----:B------:R-:W-:Y:S05]  /*0b70*/  @!P0 BRA `(.L_x_10) ;  /* 0x00000000003c8947 */ /* 0x000fea0003800000 */
[----:B------:R-:W-:-:S06]  /*0b80*/  UISETP.NE.AND UP0, UPT, UR37, 0x2, UPT ;  /* 0x000000022500788c */ /* 0x000fcc000bf05270 */
[----:B------:R-:W-:-:S13]  /*0b90*/  PLOP3.LUT P0, PT, PT, PT, UP0, 0x80, 0x0 ;  /* 0x000000000000781c */ /* 0x000fda0003f0f008 */
[----:B------:R-:W-:Y:S05]  /*0ba0*/  @!P0 BRA `(.L_x_11) ;  /* 0x0000000000288947 */ /* 0x000fea0003800000 */
[----:B------:R-:W-:-:S06]  /*0bb0*/  UISETP.NE.AND UP0, UPT, UR37, 0x3, UPT ;  /* 0x000000032500788c */ /* 0x000fcc000bf05270 */
[----:B------:R-:W-:-:S13]  /*0bc0*/  PLOP3.LUT P0, PT, PT, PT, UP0, 0x80, 0x0 ;  /* 0x000000000000781c */ /* 0x000fda0003f0f008 */
[----:B------:R-:W-:Y:S05]  /*0bd0*/  @!P0 BRA `(.L_x_12) ;  /* 0x0000000000148947 */ /* 0x000fea0003800000 */
[----:B------:R-:W-:-:S06]  /*0be0*/  UISETP.NE.AND UP0, UPT, UR37, 0x4, UPT ;  /* 0x000000042500788c */ /* 0x000fcc000bf05270 */
[----:B------:R-:W-:-:S13]  /*0bf0*/  PLOP3.LUT P0, PT, PT, PT, UP0, 0x80, 0x0 ;  /* 0x000000000000781c */ /* 0x000fda0003f0f008 */
[----:B------:R-:W-:Y:S05]  /*0c00*/  @P0 BRA `(.L_x_13) ;  /* 0x00000000001c0947 */ /* 0x000fea0003800000 */
[----:B-1----:R-:W-:Y:S01]  /*0c10*/  ULEA UR42, UR42, 0x3, 0x1 ;  /* 0x000000032a2a7891 */ /* 0x002fe2000f8e083f */
[----:B------:R-:W-:Y:S11]  /*0c20*/  BRA `(.L_x_13) ;  /* 0x0000000000147947 */ /* 0x000ff60003800000 */
.L_x_12:
[----:B-1----:R-:W-:Y:S01]  /*0c30*/  ULEA UR42, UR42, 0x2, 0x1 ;  /* 0x000000022a2a7891 */ /* 0x002fe2000f8e083f */
[----:B------:R-:W-:Y:S11]  /*0c40*/  BRA `(.L_x_13) ;  /* 0x00000000000c7947 */ /* 0x000ff60003800000 */
.L_x_11:
[----:B-1----:R-:W-:Y:S01]  /*0c50*/  ULEA UR42, UR42, 0x1, 0x1 ;  /* 0x000000012a2a7891 */ /* 0x002fe2000f8e083f */
[----:B------:R-:W-:Y:S11]  /*0c60*/  BRA `(.L_x_13) ;  /* 0x0000000000047947 */ /* 0x000ff60003800000 */
.L_x_10:
[----:B-1----:R-:W-:-:S12]  /*0c70*/  USHF.L.U32 UR42, UR42, 0x1, URZ ;  /* 0x000000012a2a7899 */ /* 0x002fd8000800063f */
.L_x_13:
[----:B------:R-:W-:-:S04]  /*0c80*/  ULOP3.LUT UR7, UR4, 0x1, URZ, 0xfc, !UPT ;  /* 0x0000000104077892 */ /* 0x000fc8000f8efc3f */
[----:B------:R-:W-:-:S06]  /*0c90*/  UISETP.NE.AND UP0, UPT, UR7, 0x3, UPT ;  /* 0x000000030700788c */ /* 0x000fcc000bf05270 */
[----:B------:R-:W-:-:S13]  /*0ca0*/  PLOP3.LUT P0, PT, PT, PT, UP0, 0x80, 0x0 ;  /* 0x000000000000781c */ /* 0x000fda0003f0f008 */
[----:B------:R-:W-:Y:S05]  /*0cb0*/  @!P0 BRA `(.L_x_14) ;  /* 0x0000000000048947 */ /* 0x000fea0003800000 */
[----:B-1----:R-:W-:Y:S01]  /*0cc0*/  BPT.TRAP 0x1 ;  /* 0x000000040000795c */ /* 0x002fe20000300000 */
.L_x_14:
[----:B------:R-:W2:Y:S01]  /*0cd0*/  S2UR UR7, SR_CgaCtaId ;  /* 0x00000000000779c3 */ /* 0x000ea20000008800 */
[----:B------:R-:W-:Y:S01]  /*0ce0*/  UMOV UR36, 0x400 ;  /* 0x0000040000247882 */ /* 0x000fe20000000000 */
[----:B------:R-:W-:-:S04]  /*0cf0*/  MOV R0, UR5 ;  /* 0x0000000500007c02 */ /* 0x000fc80008000f00 */
[----:B------:R-:W-:Y:S01]  /*0d00*/  SHF.L.U32 R0, R0, 0x1f, RZ ;  /* 0x0000001f00007819 */ /* 0x000fe200000006ff */
[----:B--2---:R-:W-:-:S04]  /*0d10*/  ULEA UR36, UR7, UR36, 0x18 ;  /* 0x0000002407247291 */ /* 0x004fc8000f8ec03f */
[----:B------:R-:W-:-:S09]  /*0d20*/  ULEA UR7, UR6, UR36, 0x3 ;  /* 0x0000002406077291 */ /* 0x000fd2000f8e183f */
[----:B------:R-:W2:Y:S02]  /*0d30*/  SYNCS.PHASECHK.TRANS64.TRYWAIT P1, [UR7+0x12050], R0 ;  /* 0x01205000ff0075a7 */ /* 0x000ea40008020147 */
[----:B--2---:R-:W-:Y:S05]  /*0d40*/  @!P1 BRA `(.L_x_15) ;  /* 0x0000008000389947 */ /* 0x004fea0003800000 */
.L_x_91:
[----:B------:R-:W-:Y:S05]  /*0d50*/  @!P0 BRA `(.L_x_16) ;  /* 0x0000000000048947 */ /* 0x000fea0003800000 */
[----:B-1----:R-:W-:Y:S01]  /*0d60*/  BPT.TRAP 0x1 ;  /* 0x000000040000795c */ /* 0x002fe20000300000 */
.L_x_16:
[----:B--2---:R-:W-:-:S04]  /*0d70*/  SHF.L.U32 R0, RZ, 0x1f, RZ ;  /* 0x0000001fff007819 */ /* 0x004fc800000006ff */
[----:B------:R-:W2:Y:S02]  /*0d80*/  SYNCS.PHASECHK.TRANS64.TRYWAIT P1, [UR36+0x12000], R0 ;  /* 0x01200000ff0075a7 */ /* 0x000ea40008020164 */
[----:B--2---:R-:W-:Y:S05]  /*0d90*/  @!P1 BRA `(.L_x_17) ;  /* 0x00000080003c9947 */ /* 0x004fea0003800000 */
.L_x_92:
[----:B------:R-:W-:Y:S02]  /*0da0*/  UIADD3 UR20, UR37, -0x1, URZ ;  /* 0xffffffff25147890 */ /* 0x000fe4000fffe03f */
[----:B------:R-:W-:-:S04]  /*0db0*/  UIADD3 UR21, UR36, 0x12090, URZ ;  /* 0x0001209024157890 */ /* 0x000fc8000fffe03f */
[----:B------:R-:W-:Y:S01]  /*0dc0*/  ISETP.NE.AND P1, PT, RZ, UR20, PT ;  /* 0x00000014ff007c0c */ /* 0x000fe2000bf25270 */
[----:B------:R-:W-:Y:S02]  /*0dd0*/  ULEA UR10, UR10, UR21, 0x3 ;  /* 0x000000150a0a7291 */ /* 0x000fe4000f8e183f */
[----:B------:R-:W-:Y:S01]  /*0de0*/  USHF.L.U32 UR20, UR20, 0x3, URZ ;  /* 0x0000000314147899 */ /* 0x000fe2000800063f */
[----:B------:R-:W-:-:S04]  /*0df0*/  SEL R2, RZ, 0x1, P1 ;  /* 0x00000001ff027807 */ /* 0x000fc80000800000 */
[----:B------:R-:W-:-:S04]  /*0e00*/  SHF.L.U32 R2, R2, 0x1f, RZ ;  /* 0x0000001f02027819 */ /* 0x000fc800000006ff */
[----:B------:R-:W3:Y:S02]  /*0e10*/  SYNCS.PHASECHK.TRANS64.TRYWAIT P1, [UR10], R2 ;  /* 0x00000002ff0075a7 */ /* 0x000ee4000802014a */
[----:B---3--:R-:W-:Y:S05]  /*0e20*/  @!P1 BRA `(.L_x_18) ;  /* 0x0000008000309947 */ /* 0x008fea0003800000 */
.L_x_93:
[----:B------:R-:W-:Y:S01]  /*0e30*/  USHF.R.U32.HI UR5, URZ, 0x4, UR36 ;  /* 0x000000043f057899 */ /* 0x000fe20008011624 */
[----:B------:R-:W-:Y:S01]  /*0e40*/  WARPGROUP.ARRIVE ;  /* 0x00000000000079c5 */ /* 0x000fe20000000000 */
[----:B------:R-:W-:Y:S02]  /*0e50*/  UIADD3 UR7, UR36, 0x3000, URZ ;  /* 0x0000300024077890 */ /* 0x000fe4000fffe03f */
[----:B------:R-:W-:Y:S02]  /*0e60*/  ULOP3.LUT UR5, UR5, 0x3fff, URZ, 0xc0, !UPT ;  /* 0x00003fff05057892 */ /* 0x000fe4000f8ec03f */
[----:B------:R-:W-:Y:S02]  /*0e70*/  USHF.R.U32.HI UR7, URZ, 0x4, UR7 ;  /* 0x000000043f077899 */ /* 0x000fe40008011607 */
[----:B------:R-:W-:Y:S02]  /*0e80*/  ULOP3.LUT UR8, UR5, 0x10000, URZ, 0xfc, !UPT ;  /* 0x0001000005087892 */ /* 0x000fe4000f8efc3f */
[----:B------:R-:W-:-:S02]  /*0e90*/  ULOP3.LUT UR5, UR7, 0x3fff, URZ, 0xc0, !UPT ;  /* 0x00003fff07057892 */ /* 0x000fc4000f8ec03f */
[----:B------:R-:W-:Y:S02]  /*0ea0*/  UIMAD UR7, UR6, 0x180, UR8 ;  /* 0x00000180060778a4 */ /* 0x000fe4000f8e0208 */
[----:B------:R-:W-:Y:S01]  /*0eb0*/  ULOP3.LUT UR6, UR5, 0x10000, URZ, 0xfc, !UPT ;  /* 0x0001000005067892 */ /* 0x000fe2000f8efc3f */
[----:B------:R-:W-:Y:S01]  /*0ec0*/  UMOV UR9, 0xc0000010 ;  /* 0xc000001000097882 */ /* 0x000fe20000000000 */
[----:B------:R-:W-:Y:S01]  /*0ed0*/  UMOV UR11, 0xc0000010 ;  /* 0xc0000010000b7882 */ /* 0x000fe20000000000 */
[----:B------:R-:W-:Y:S02]  /*0ee0*/  UIADD3 UR12, UR7, 0x80, URZ ;  /* 0x00000080070c7890 */ /* 0x000fe4000fffe03f */
[----:B------:R-:W-:Y:S02]  /*0ef0*/  UMOV UR8, UR7 ;  /* 0x0000000700087c82 */ /* 0x000fe40008000000 */
[----:B------:R-:W-:Y:S01]  /*0f00*/  UMOV UR10, UR6 ;  /* 0x00000006000a7c82 */ /* 0x000fe20008000000 */
[----:B------:R-:W-:Y:S01]  /*0f10*/  UIADD3 UR14, UR6, 0x100, URZ ;  /* 0x00000100060e7890 */ /* 0x000fe2000fffe03f */
[----:B------:R-:W-:Y:S01]  /*0f20*/  HGMMA.64x128x16.F32 R24, gdesc[UR8], RZ, !UPT, gsb0 ;  /* 0x01e00000081879f0 */ /* 0x000fe2000c0008ff */
[----:B------:R-:W-:Y:S01]  /*0f30*/  UMOV UR13, 0xc0000010 ;  /* 0xc0000010000d7882 */ /* 0x000fe20000000000 */
[----:B------:R-:W-:Y:S01]  /*0f40*/  UMOV UR15, 0xc0000010 ;  /* 0xc0000010000f7882 */ /* 0x000fe20000000000 */
[----:B------:R-:W-:-:S02]  /*0f50*/  UIADD3 UR16, UR7, 0x100, URZ ;  /* 0x0000010007107890 */ /* 0x000fc4000fffe03f */
[----:B------:R-:W-:Y:S01]  /*0f60*/  UIADD3 UR18, UR6, 0x200, URZ ;  /* 0x0000020006127890 */ /* 0x000fe2000fffe03f */
[----:B------:R-:W-:Y:S01]  /*0f70*/  UMOV UR17, 0xc0000010 ;  /* 0xc000001000117882 */ /* 0x000fe20000000000 */
[----:B------:R-:W-:Y:S01]  /*0f80*/  UMOV UR19, 0xc0000010 ;  /* 0xc000001000137882 */ /* 0x000fe20000000000 */
[----:B------:R-:W-:Y:S01]  /*0f90*/  ULDC UR7, c[0x0][0x604] ;  /* 0x0001810000077ab9 */ /* 0x000fe20000000800 */
[----:B------:R-:W-:Y:S02]  /*0fa0*/  WARPGROUP.DEPBAR.LE gsb0, 0x0 ;  /* 0x00008000000079c5 */ /* 0x000fe40000010000 */
[----:B------:R-:W-:-:S06]  /*0fb0*/  WARPGROUP.ARRIVE ;  /* 0x00000000000079c5 */ /* 0x000fcc0000000000 */
[----:B------:R-:W-:Y:S03]  /*0fc0*/  HGMMA.64x128x16.F32 R24, gdesc[UR12], R24, gsb0 ;  /* 0x01e000000c1879f0 */ /* 0x000fe60008000818 */
[----:B------:R-:W-:Y:S02]  /*0fd0*/  WARPGROUP.DEPBAR.LE gsb0, 0x0 ;  /* 0x00008000000079c5 */ /* 0x000fe40000010000 */
[----:B------:R-:W-:-:S07]  /*0fe0*/  WARPGROUP.ARRIVE ;  /* 0x00000000000079c5 */ /* 0x000fce0000000000 */
[----:B------:R-:W-:Y:S03]  /*0ff0*/  HGMMA.64x128x16.F32 R24, gdesc[UR16], R24, gsb0 ;  /* 0x01e00000101879f0 */ /* 0x000fe60008000818 */
[----:B------:R-:W-:Y:S02]  /*1000*/  WARPGROUP.DEPBAR.LE gsb0, 0x0 ;  /* 0x00008000000079c5 */ /* 0x000fe40000010000 */
[----:B--2---:R-:W-:-:S04]  /*1010*/  FMNMX R3, R24, R25, !PT ;  /* 0x0000001918037209 */ /* 0x004fc80007800000 */
[----:B------:R-:W-:-:S04]  /*1020*/  FMNMX R2, R28, R3, !PT ;  /* 0x000000031c027209 */ /* 0x000fc80007800000 */
        /* <DEDUP_REMOVED lines=28> */
[----:B------:R-:W-:-:S05]  /*11f0*/  FMNMX R2, R85, R2, !PT ;  /* 0x0000000255027209 */ /* 0x000fca0007800000 */
[----:B------:R-:W2:Y:S02]  /*1200*/  SHFL.BFLY PT, R3, R2, 0x1, 0x1f ;  /* 0x0c201f0002037f89 */ /* 0x000ea400000e0000 */
[----:B--2---:R-:W-:-:S05]  /*1210*/  FMNMX R4, R2, R3, !PT ;  /* 0x0000000302047209 */ /* 0x004fca0007800000 */
[----:B------:R-:W2:Y:S02]  /*1220*/  SHFL.BFLY PT, R3, R4, 0x2, 0x1f ;  /* 0x0c401f0004037f89 */ /* 0x000ea400000e0000 */
[----:B--2---:R-:W-:-:S04]  /*1230*/  FMNMX R3, R4, R3, !PT ;  /* 0x0000000304037209 */ /* 0x004fc80007800000 */
[----:B------:R-:W-:-:S04]  /*1240*/  FSETP.NEU.AND P1, PT, R3, -INF , PT ;  /* 0xff8000000300780b */ /* 0x000fc80003f2d000 */
[----:B------:R-:W-:-:S05]  /*1250*/  FSEL R5, R3, RZ, P1 ;  /* 0x000000ff03057208 */ /* 0x000fca0000800000 */
[----:B------:R-:W-:Y:S01]  /*1260*/  FMUL R14, R5, UR7 ;  /* 0x00000007050e7c20 */ /* 0x000fe20008400000 */
[----:B------:R-:W-:-:S03]  /*1270*/  FMNMX R5, R26, R27, !PT ;  /* 0x0000001b1a057209 */ /* 0x000fc60007800000 */
[--C-:B------:R-:W-:Y:S01]  /*1280*/  FFMA R24, R24, UR7, -R14.reuse ;  /* 0x0000000718187c23 */ /* 0x100fe2000800080e */
[----:B------:R-:W-:Y:S01]  /*1290*/  FMNMX R2, R30, R5, !PT ;  /* 0x000000051e027209 */ /* 0x000fe20007800000 */
[--C-:B------:R-:W-:Y:S01]  /*12a0*/  FFMA R7, R25, UR7, -R14.reuse ;  /* 0x0000000719077c23 */ /* 0x100fe2000800080e */
[--C-:B------:R-:W-:Y:S01]  /*12b0*/  FFMA R9, R29, UR7, -R14.reuse ;  /* 0x000000071d097c23 */ /* 0x100fe2000800080e */
[--C-:B------:R-:W-:Y:S01]  /*12c0*/  FFMA R6, R28, UR7, -R14.reuse ;  /* 0x000000071c067c23 */ /* 0x100fe2000800080e */
[----:B------:R-:W-:Y:S01]  /*12d0*/  FSETP.GEU.AND P5, PT, R24, -126, PT ;  /* 0xc2fc00001800780b */ /* 0x000fe20003fae000 */
[--C-:B------:R-:W-:Y:S01]  /*12e0*/  FFMA R8, R36, UR7, -R14.reuse ;  /* 0x0000000724087c23 */ /* 0x100fe2000800080e */
[----:B------:R-:W-:Y:S01]  /*12f0*/  FMNMX R5, R31, R2, !PT ;  /* 0x000000021f057209 */ /* 0x000fe20007800000 */
        /* <DEDUP_REMOVED lines=10> */
[----:B------:R-:W-:Y:S01]  /*13a0*/  @!P5 FMUL R24, R24, 0.5 ;  /* 0x3f0000001818d820 */ /* 0x000fe20000400000 */
[----:B------:R-:W-:Y:S01]  /*13b0*/  FMNMX R2, R38, R5, !PT ;  /* 0x0000000526027209 */ /* 0x000fe20007800000 */
[--C-:B------:R-:W-:Y:S01]  /*13c0*/  FFMA R36, R48, UR7, -R14.reuse ;  /* 0x0000000730247c23 */ /* 0x100fe2000800080e */
[----:B------:R-:W-:Y:S01]  /*13d0*/  FSETP.GEU.AND P1, PT, R11, -126, PT ;  /* 0xc2fc00000b00780b */ /* 0x000fe20003f2e000 */
[----:B------:R-:W-:Y:S01]  /*13e0*/  @!P3 FMUL R7, R7, 0.5 ;  /* 0x3f0000000707b820 */ /* 0x000fe20000400000 */
[----:B------:R-:W-:Y:S01]  /*13f0*/  FMNMX R5, R39, R2, !PT ;  /* 0x0000000227057209 */ /* 0x000fe20007800000 */
[----:B------:R-:W2:Y:S01]  /*1400*/  MUFU.EX2 R24, R24 ;  /* 0x0000001800187308 */ /* 0x000ea20000000800 */
[----:B------:R-:W-:Y:S01]  /*1410*/  FSETP.GEU.AND P6, PT, R28, -126, PT ;  /* 0xc2fc00001c00780b */ /* 0x000fe20003fce000 */
[----:B------:R-:W-:Y:S01]  /*1420*/  @!P4 FMUL R9, R9, 0.5 ;  /* 0x3f0000000909c820 */ /* 0x000fe20000400000 */
[----:B------:R-:W-:Y:S01]  /*1430*/  FMNMX R2, R42, R5, !PT ;  /* 0x000000052a027209 */ /* 0x000fe20007800000 */
[--C-:B------:R-:W-:Y:S01]  /*1440*/  FFMA R17, R45, UR7, -R14.reuse ;  /* 0x000000072d117c23 */ /* 0x100fe2000800080e */
[--C-:B------:R-:W-:Y:S01]  /*1450*/  FFMA R19, R49, UR7, -R14.reuse ;  /* 0x0000000731137c23 */ /* 0x100fe2000800080e */
[----:B------:R-:W-:Y:S01]  /*1460*/  @!P2 FMUL R6, R6, 0.5 ;  /* 0x3f0000000606a820 */ /* 0x000fe20000400000 */
[----:B------:R-:W-:Y:S01]  /*1470*/  FMNMX R5, R43, R2, !PT ;  /* 0x000000022b057209 */ /* 0x000fe20007800000 */
[----:B------:R-:W3:Y:S01]  /*1480*/  MUFU.EX2 R7, R7 ;  /* 0x0000000700077308 */ /* 0x000ee20000000800 */
[--C-:B------:R-:W-:Y:S01]  /*1490*/  FFMA R21, R53, UR7, -R14.reuse ;  /* 0x0000000735157c23 */ /* 0x100fe2000800080e */
[----:B------:R-:W-:Y:S01]  /*14a0*/  @!P1 FMUL R11, R11, 0.5 ;  /* 0x3f0000000b0b9820 */ /* 0x000fe20000400000 */
[----:B------:R-:W-:Y:S01]  /*14b0*/  FMNMX R2, R46, R5, !PT ;  /* 0x000000052e027209 */ /* 0x000fe20007800000 */
[--C-:B------:R-:W-:Y:S01]  /*14c0*/  FFMA R10, R44, UR7, -R14.reuse ;  /* 0x000000072c0a7c23 */ /* 0x100fe2000800080e */
[--C-:B------:R-:W-:Y:S01]  /*14d0*/  FFMA R12, R52, UR7, -R14.reuse ;  /* 0x00000007340c7c23 */ /* 0x100fe2000800080e */
[----:B------:R-:W-:Y:S01]  /*14e0*/  @!P6 FMUL R28, R28, 0.5 ;  /* 0x3f0000001c1ce820 */ /* 0x000fe20000400000 */
[----:B------:R-:W-:Y:S01]  /*14f0*/  FMNMX R5, R47, R2, !PT ;  /* 0x000000022f057209 */ /* 0x000fe20007800000 */
[----:B------:R-:W4:Y:S01]  /*1500*/  MUFU.EX2 R9, R9 ;  /* 0x0000000900097308 */ /* 0x000f220000000800 */
[----:B--2---:R-:W-:Y:S01]  /*1510*/  @!P5 FMUL R24, R24, R24 ;  /* 0x000000181818d220 */ /* 0x004fe20000400000 */
[----:B------:R-:W-:Y:S01]  /*1520*/  FSETP.GEU.AND P5, PT, R8, -126, PT ;  /* 0xc2fc00000800780b */ /* 0x000fe20003fae000 */
[--C-:B------:R-:W-:Y:S01]  /*1530*/  FFMA R60, R60, UR7, -R14.reuse ;  /* 0x000000073c3c7c23 */ /* 0x100fe2000800080e */
[----:B------:R-:W-:Y:S01]  /*1540*/  FMNMX R2, R50, R5, !PT ;  /* 0x0000000532027209 */ /* 0x000fe20007800000 */
[--C-:B------:R-:W-:Y:S01]  /*1550*/  FFMA R57, R57, UR7, -R14.reuse ;  /* 0x0000000739397c23 */ /* 0x100fe2000800080e */
[--C-:B------:R-:W-:Y:S01]  /*1560*/  FFMA R61, R61, UR7, -R14.reuse ;  /* 0x000000073d3d7c23 */ /* 0x100fe2000800080e */
[--C-:B------:R-:W-:Y:S01]  /*1570*/  FFMA R65, R65, UR7, -R14.reuse ;  /* 0x0000000741417c23 */ /* 0x100fe2000800080e */
[----:B------:R-:W2:Y:S01]  /*1580*/  MUFU.EX2 R6, R6 ;  /* 0x0000000600067308 */ /* 0x000ea20000000800 */
[----:B------:R-:W-:Y:S01]  /*1590*/  FMNMX R5, R51, R2, !PT ;  /* 0x0000000233057209 */ /* 0x000fe20007800000 */
[----:B---3--:R-:W-:Y:S01]  /*15a0*/  @!P3 FMUL R7, R7, R7 ;  /* 0x000000070707b220 */ /* 0x008fe20000400000 */
[----:B------:R-:W-:Y:S01]  /*15b0*/  FSETP.GEU.AND P3, PT, R13, -126, PT ;  /* 0xc2fc00000d00780b */ /* 0x000fe20003f6e000 */
[--C-:B------:R-:W-:Y:S01]  /*15c0*/  FFMA R23, R56, UR7, -R14.reuse ;  /* 0x0000000738177c23 */ /* 0x100fe2000800080e */
[----:B------:R-:W-:Y:S01]  /*15d0*/  FMNMX R2, R54, R5, !PT ;  /* 0x0000000536027209 */ /* 0x000fe20007800000 */
[--C-:B------:R-:W-:Y:S01]  /*15e0*/  FFMA R64, R64, UR7, -R14.reuse ;  /* 0x0000000740407c23 */ /* 0x100fe2000800080e */
[----:B------:R-:W-:Y:S01]  /*15f0*/  @!P5 FMUL R8, R8, 0.5 ;  /* 0x3f0000000808d820 */ /* 0x000fe20000400000 */
[----:B------:R-:W3:Y:S01]  /*1600*/  MUFU.EX2 R11, R11 ;  /* 0x0000000b000b7308 */ /* 0x000ee20000000800 */
[----:B----4-:R-:W-:Y:S01]  /*1610*/  @!P4 FMUL R9, R9, R9 ;  /* 0x000000090909c220 */ /* 0x010fe20000400000 */
[----:B------:R-:W-:Y:S01]  /*1620*/  FSETP.GEU.AND P4, PT, R15, -126, PT ;  /* 0xc2fc00000f00780b */ /* 0x000fe20003f8e000 */
[--C-:B------:R-:W-:Y:S01]  /*1630*/  FFMA R72, R72, UR7, -R14.reuse ;  /* 0x0000000748487c23 */ /* 0x100fe2000800080e */
[----:B------:R-:W-:Y:S01]  /*1640*/  FMNMX R5, R55, R2, !PT ;  /* 0x0000000237057209 */ /* 0x000fe20007800000 */
[--C-:B------:R-:W-:Y:S01]  /*1650*/  FFMA R69, R69, UR7, -R14.reuse ;  /* 0x0000000745457c23 */ /* 0x100fe2000800080e */
[--C-:B------:R-:W-:Y:S01]  /*1660*/  FFMA R73, R73, UR7, -R14.reuse ;  /* 0x0000000749497c23 */ /* 0x100fe2000800080e */
[--C-:B------:R-:W-:Y:S01]  /*1670*/  FFMA R77, R77, UR7, -R14.reuse ;  /* 0x000000074d4d7c23 */ /* 0x100fe2000800080e */
[----:B------:R-:W4:Y:S01]  /*1680*/  MUFU.EX2 R8, R8 ;  /* 0x0000000800087308 */ /* 0x000f220000000800 */
[----:B--2---:R-:W-:Y:S01]  /*1690*/  @!P2 FMUL R6, R6, R6 ;  /* 0x000000060606a220 */ /* 0x004fe20000400000 */
[----:B------:R-:W-:Y:S01]  /*16a0*/  FSETP.GEU.AND P2, PT, R32, -126, PT ;  /* 0xc2fc00002000780b */ /* 0x000fe20003f4e000 */
[----:B------:R-:W-:Y:S01]  /*16b0*/  @!P3 FMUL R13, R13, 0.5 ;  /* 0x3f0000000d0db820 */ /* 0x000fe20000400000 */
[----:B------:R-:W-:Y:S01]  /*16c0*/  FMNMX R2, R58, R5, !PT ;  /* 0x000000053a027209 */ /* 0x000fe20007800000 */
[--C-:B------:R-:W-:Y:S01]  /*16d0*/  FFMA R76, R76, UR7, -R14.reuse ;  /* 0x000000074c4c7c23 */ /* 0x100fe2000800080e */
[--C-:B------:R-:W-:Y:S01]  /*16e0*/  FFMA R81, R81, UR7, -R14.reuse ;  /* 0x0000000751517c23 */ /* 0x100fe2000800080e */
[----:B------:R-:W-:Y:S01]  /*16f0*/  @!P4 FMUL R15, R15, 0.5 ;  /* 0x3f0000000f0fc820 */ /* 0x000fe20000400000 */
[----:B------:R-:W-:Y:S01]  /*1700*/  FMNMX R5, R59, R2, !PT ;  /* 0x000000023b057209 */ /* 0x000fe20007800000 */
[----:B------:R-:W2:Y:S01]  /*1710*/  MUFU.EX2 R13, R13 ;  /* 0x0000000d000d7308 */ /* 0x000ea20000000800 */
[----:B---3--:R-:W-:Y:S01]  /*1720*/  @!P1 FMUL R11, R11, R11 ;  /* 0x0000000b0b0b9220 */ /* 0x008fe20000400000 */
[----:B------:R-:W-:Y:S01]  /*1730*/  FSETP.GEU.AND P1, PT, R17, -126, PT ;  /* 0xc2fc00001100780b */ /* 0x000fe20003f2e000 */
[--C-:B------:R-:W-:Y:S01]  /*1740*/  FFMA R68, R68, UR7, -R14.reuse ;  /* 0x0000000744447c23 */ /* 0x100fe2000800080e */
[----:B------:R-:W-:Y:S01]  /*1750*/  FMNMX R2, R62, R5, !PT ;  /* 0x000000053e027209 */ /* 0x000fe20007800000 */
[--C-:B------:R-:W-:Y:S01]  /*1760*/  FFMA R80, R80, UR7, -R14.reuse ;  /* 0x0000000750507c23 */ /* 0x100fe2000800080e */
[----:B------:R-:W-:Y:S01]  /*1770*/  @!P2 FMUL R32, R32, 0.5 ;  /* 0x3f0000002020a820 */ /* 0x000fe20000400000 */
[--C-:B------:R-:W-:Y:S01]  /*1780*/  FFMA R84, R84, UR7, -R14.reuse ;  /* 0x0000000754547c23 */ /* 0x100fe2000800080e */
[----:B----4-:R-:W-:Y:S01]  /*1790*/  @!P5 FMUL R8, R8, R8 ;  /* 0x000000080808d220 */ /* 0x010fe20000400000 */
[----:B------:R-:W-:Y:S01]  /*17a0*/  FSETP.GEU.AND P5, PT, R36, -126, PT ;  /* 0xc2fc00002400780b */ /* 0x000fe20003fae000 */
[----:B------:R-:W3:Y:S01]  /*17b0*/  MUFU.EX2 R15, R15 ;  /* 0x0000000f000f7308 */ /* 0x000ee20000000800 */
[----:B------:R-:W-:Y:S01]  /*17c0*/  FMNMX R5, R63, R2, !PT ;  /* 0x000000023f057209 */ /* 0x000fe20007800000 */
[----:B------:R-:W-:-:S03]  /*17d0*/  FFMA R14, R85, UR7, -R14 ;  /* 0x00000007550e7c23 */ /* 0x000fc6000800080e */
[----:B------:R-:W-:Y:S01]  /*17e0*/  FMNMX R2, R66, R5, !PT ;  /* 0x0000000542027209 */ /* 0x000fe20007800000 */
[----:B------:R-:W-:Y:S01]  /*17f0*/  @!P1 FMUL R17, R17, 0.5 ;  /* 0x3f00000011119820 */ /* 0x000fe20000400000 */
[----:B--2---:R-:W-:Y:S01]  /*1800*/  @!P3 FMUL R13, R13, R13 ;  /* 0x0000000d0d0db220 */ /* 0x004fe20000400000 */
[----:B------:R-:W2:Y:S01]  /*1810*/  MUFU.EX2 R28, R28 ;  /* 0x0000001c001c7308 */ /* 0x000ea20000000800 */
[----:B------:R-:W-:Y:S02]  /*1820*/  FMNMX R5, R67, R2, !PT ;  /* 0x0000000243057209 */ /* 0x000fe40007800000 */
[----:B------:R-:W-:Y:S01]  /*1830*/  FSETP.GEU.AND P3, PT, R19, -126, PT ;  /* 0xc2fc00001300780b */ /* 0x000fe20003f6e000 */
[----:B------:R-:W-:Y:S01]  /*1840*/  @!P5 FMUL R36, R36, 0.5 ;  /* 0x3f0000002424d820 */ /* 0x000fe20000400000 */
[----:B------:R-:W-:-:S03]  /*1850*/  FMNMX R2, R70, R5, !PT ;  /* 0x0000000546027209 */ /* 0x000fc60007800000 */
[----:B------:R-:W4:Y:S01]  /*1860*/  MUFU.EX2 R32, R32 ;  /* 0x0000002000207308 */ /* 0x000f220000000800 */
[----:B------:R-:W-:Y:S01]  /*1870*/  FMNMX R5, R71, R2, !PT ;  /* 0x0000000247057209 */ /* 0x000fe20007800000 */
[----:B---3--:R-:W-:Y:S01]  /*1880*/  @!P4 FMUL R15, R15, R15 ;  /* 0x0000000f0f0fc220 */ /* 0x008fe20000400000 */
[----:B------:R-:W-:Y:S02]  /*1890*/  FSETP.GEU.AND P4, PT, R21, -126, PT ;  /* 0xc2fc00001500780b */ /* 0x000fe40003f8e000 */
[----:B------:R-:W-:-:S03]  /*18a0*/  FMNMX R2, R74, R5, !PT ;  /* 0x000000054a027209 */ /* 0x000fc60007800000 */
[----:B------:R-:W3:Y:S01]  /*18b0*/  MUFU.EX2 R36, R36 ;  /* 0x0000002400247308 */ /* 0x000ee20000000800 */
[----:B--2---:R-:W-:Y:S01]  /*18c0*/  @!P6 FMUL R28, R28, R28 ;  /* 0x0000001c1c1ce220 */ /* 0x004fe20000400000 */
[----:B------:R-:W-:Y:S01]  /*18d0*/  FSETP.GEU.AND P6, PT, R10, -126, PT ;  /* 0xc2fc00000a00780b */ /* 0x000fe20003fce000 */
[----:B------:R-:W-:Y:S01]  /*18e0*/  @!P3 FMUL R19, R19, 0.5 ;  /* 0x3f0000001313b820 */ /* 0x000fe20000400000 */
[----:B------:R-:W-:-:S04]  /*18f0*/  FMNMX R5, R75, R2, !PT ;  /* 0x000000024b057209 */ /* 0x000fc80007800000 */
[----:B------:R-:W2:Y:S01]  /*1900*/  MUFU.EX2 R17, R17 ;  /* 0x0000001100117308 */ /* 0x000ea20000000800 */
[----:B----4-:R-:W-:Y:S01]  /*1910*/  @!P2 FMUL R32, R32, R32 ;  /* 0x000000202020a220 */ /* 0x010fe20000400000 */
[----:B------:R-:W-:Y:S01]  /*1920*/  FSETP.GEU.AND P2, PT, R12, -126, PT ;  /* 0xc2fc00000c00780b */ /* 0x000fe20003f4e000 */
[----:B------:R-:W-:Y:S01]  /*1930*/  @!P4 FMUL R21, R21, 0.5 ;  /* 0x3f0000001515c820 */ /* 0x000fe20000400000 */
[----:B------:R-:W-:-:S03]  /*1940*/  FMNMX R2, R78, R5, !PT ;  /* 0x000000054e027209 */ /* 0x000fc60007800000 */
[----:B------:R-:W-:Y:S01]  /*1950*/  @!P6 FMUL R10, R10, 0.5 ;  /* 0x3f0000000a0ae820 */ /* 0x000fe20000400000 */
[----:B------:R-:W-:Y:S01]  /*1960*/  FMNMX R5, R79, R2, !PT ;  /* 0x000000024f057209 */ /* 0x000fe20007800000 */
[----:B---3--:R-:W-:Y:S01]  /*1970*/  @!P5 FMUL R36, R36, R36 ;  /* 0x000000242424d220 */ /* 0x008fe20000400000 */
[----:B------:R-:W-:Y:S01]  /*1980*/  FSETP.GEU.AND P5, PT, R60, -126, PT ;  /* 0xc2fc00003c00780b */ /* 0x000fe20003fae000 */
[----:B------:R-:W3:Y:S01]  /*1990*/  MUFU.EX2 R19, R19 ;  /* 0x0000001300137308 */ /* 0x000ee20000000800 */
[----:B------:R-:W-:-:S03]  /*19a0*/  FMNMX R2, R82, R5, !PT ;  /* 0x0000000552027209 */ /* 0x000fc60007800000 */
[----:B------:R-:W-:Y:S01]  /*19b0*/  @!P2 FMUL R12, R12, 0.5 ;  /* 0x3f0000000c0ca820 */ /* 0x000fe20000400000 */
[----:B------:R-:W-:Y:S01]  /*19c0*/  FMNMX R5, R83, R2, !PT ;  /* 0x0000000253057209 */ /* 0x000fe20007800000 */
[----:B--2---:R-:W-:Y:S01]  /*19d0*/  @!P1 FMUL R17, R17, R17 ;  /* 0x0000001111119220 */ /* 0x004fe20000400000 */
[----:B------:R-:W-:Y:S01]  /*19e0*/  FSETP.GEU.AND P1, PT, R57, -126, PT ;  /* 0xc2fc00003900780b */ /* 0x000fe20003f2e000 */
[----:B------:R-:W2:Y:S01]  /*19f0*/  MUFU.EX2 R21, R21 ;  /* 0x0000001500157308 */ /* 0x000ea20000000800 */
[----:B------:R-:W-:-:S03]  /*1a00*/  FMNMX R2, R86, R5, !PT ;  /* 0x0000000556027209 */ /* 0x000fc60007800000 */
[----:B------:R-:W-:Y:S01]  /*1a10*/  @!P5 FMUL R60, R60, 0.5 ;  /* 0x3f0000003c3cd820 */ /* 0x000fe20000400000 */
[----:B------:R-:W-:-:S03]  /*1a20*/  FMNMX R2, R87, R2, !PT ;  /* 0x0000000257027209 */ /* 0x000fc60007800000 */
[----:B------:R-:W4:Y:S01]  /*1a30*/  MUFU.EX2 R10, R10 ;  /* 0x0000000a000a7308 */ /* 0x000f220000000800 */
[----:B---3--:R-:W-:Y:S01]  /*1a40*/  @!P3 FMUL R19, R19, R19 ;  /* 0x000000131313b220 */ /* 0x008fe20000400000 */
[----:B------:R-:W3:Y:S01]  /*1a50*/  SHFL.BFLY PT, R5, R2, 0x1, 0x1f ;  /* 0x0c201f0002057f89 */ /* 0x000ee200000e0000 */
[----:B------:R-:W-:Y:S01]  /*1a60*/  FSETP.GEU.AND P3, PT, R61, -126, PT ;  /* 0xc2fc00003d00780b */ /* 0x000fe20003f6e000 */
[----:B------:R-:W-:-:S04]  /*1a70*/  @!P1 FMUL R57, R57, 0.5 ;  /* 0x3f00000039399820 */ /* 0x000fc80000400000 */
[----:B------:R-:W5:Y:S01]  /*1a80*/  MUFU.EX2 R12, R12 ;  /* 0x0000000c000c7308 */ /* 0x000f620000000800 */
[----:B--2---:R-:W-:Y:S01]  /*1a90*/  @!P4 FMUL R21, R21, R21 ;  /* 0x000000151515c220 */ /* 0x004fe20000400000 */
[----:B------:R-:W-:-:S06]  /*1aa0*/  FSETP.GEU.AND P4, PT, R65, -126, PT ;  /* 0xc2fc00004100780b */ /* 0x000fcc0003f8e000 */
[----:B------:R-:W2:Y:S01]  /*1ab0*/  MUFU.EX2 R25, R60 ;  /* 0x0000003c00197308 */ /* 0x000ea20000000800 */
[----:B----4-:R-:W-:Y:S01]  /*1ac0*/  @!P6 FMUL R10, R10, R10 ;  /* 0x0000000a0a0ae220 */ /* 0x010fe20000400000 */
[----:B------:R-:W-:Y:S01]  /*1ad0*/  FSETP.GEU.AND P6, PT, R23, -126, PT ;  /* 0xc2fc00001700780b */ /* 0x000fe20003fce000 */
[----:B------:R-:W-:-:S04]  /*1ae0*/  @!P3 FMUL R61, R61, 0.5 ;  /* 0x3f0000003d3db820 */ /* 0x000fc80000400000 */
[----:B------:R-:W-:Y:S01]  /*1af0*/  @!P4 FMUL R65, R65, 0.5 ;  /* 0x3f0000004141c820 */ /* 0x000fe20000400000 */
[----:B------:R-:W4:Y:S01]  /*1b00*/  MUFU.EX2 R40, R57 ;  /* 0x0000003900287308 */ /* 0x000f220000000800 */
[----:B-----5:R-:W-:Y:S01]  /*1b10*/  @!P2 FMUL R12, R12, R12 ;  /* 0x0000000c0c0ca220 */ /* 0x020fe20000400000 */
[----:B------:R-:W-:Y:S02]  /*1b20*/  FSETP.GEU.AND P2, PT, R64, -126, PT ;  /* 0xc2fc00004000780b */ /* 0x000fe40003f4e000 */
[----:B---3--:R-:W-:-:S03]  /*1b30*/  FMNMX R5, R2, R5, !PT ;  /* 0x0000000502057209 */ /* 0x008fc60007800000 */
[----:B------:R-:W-:Y:S01]  /*1b40*/  @!P6 FMUL R23, R23, 0.5 ;  /* 0x3f0000001717e820 */ /* 0x000fe20000400000 */
[----:B------:R-:W3:Y:S01]  /*1b50*/  MUFU.EX2 R16, R61 ;  /* 0x0000003d00107308 */ /* 0x000ee20000000800 */
[----:B--2---:R-:W-:Y:S01]  /*1b60*/  @!P5 FMUL R25, R25, R25 ;  /* 0x000000191919d220 */ /* 0x004fe20000400000 */
[----:B------:R-:W-:Y:S01]  /*1b70*/  FSETP.GEU.AND P5, PT, R72, -126, PT ;  /* 0xc2fc00004800780b */ /* 0x000fe20003fae000 */
[----:B------:R-:W2:Y:S04]  /*1b80*/  SHFL.BFLY PT, R4, R5, 0x2, 0x1f ;  /* 0x0c401f0005047f89 */ /* 0x000ea800000e0000 */
[----:B------:R-:W-:Y:S01]  /*1b90*/  @!P2 FMUL R64, R64, 0.5 ;  /* 0x3f0000004040a820 */ /* 0x000fe20000400000 */
[----:B------:R-:W5:Y:S01]  /*1ba0*/  MUFU.EX2 R44, R65 ;  /* 0x00000041002c7308 */ /* 0x000f620000000800 */
[----:B----4-:R-:W-:Y:S01]  /*1bb0*/  @!P1 FMUL R40, R40, R40 ;  /* 0x0000002828289220 */ /* 0x010fe20000400000 */
[----:B------:R-:W-:-:S05]  /*1bc0*/  FSETP.GEU.AND P1, PT, R69, -126, PT ;  /* 0xc2fc00004500780b */ /* 0x000fca0003f2e000 */
[----:B------:R-:W-:Y:S01]  /*1bd0*/  @!P5 FMUL R72, R72, 0.5 ;  /* 0x3f0000004848d820 */ /* 0x000fe20000400000 */
[----:B------:R-:W4:Y:S01]  /*1be0*/  MUFU.EX2 R29, R64 ;  /* 0x00000040001d7308 */ /* 0x000f220000000800 */
[----:B---3--:R-:W-:Y:S01]  /*1bf0*/  @!P3 FMUL R16, R16, R16 ;  /* 0x000000101010b220 */ /* 0x008fe20000400000 */
[----:B------:R-:W-:-:S05]  /*1c00*/  FSETP.GEU.AND P3, PT, R73, -126, PT ;  /* 0xc2fc00004900780b */ /* 0x000fca0003f6e000 */
[----:B------:R-:W-:Y:S01]  /*1c10*/  @!P1 FMUL R69, R69, 0.5 ;  /* 0x3f00000045459820 */ /* 0x000fe20000400000 */
[----:B------:R-:W3:Y:S01]  /*1c20*/  MUFU.EX2 R37, R72 ;  /* 0x0000004800257308 */ /* 0x000ee20000000800 */
[----:B-----5:R-:W-:Y:S01]  /*1c30*/  @!P4 FMUL R44, R44, R44 ;  /* 0x0000002c2c2cc220 */ /* 0x020fe20000400000 */
[----:B------:R-:W-:Y:S02]  /*1c40*/  FSETP.GEU.AND P4, PT, R77, -126, PT ;  /* 0xc2fc00004d00780b */ /* 0x000fe40003f8e000 */
[----:B--2---:R-:W-:-:S03]  /*1c50*/  FMNMX R4, R5, R4, !PT ;  /* 0x0000000405047209 */ /* 0x004fc60007800000 */
[----:B------:R-:W-:Y:S01]  /*1c60*/  @!P3 FMUL R73, R73, 0.5 ;  /* 0x3f0000004949b820 */ /* 0x000fe20000400000 */
[----:B------:R-:W2:Y:S01]  /*1c70*/  MUFU.EX2 R23, R23 ;  /* 0x0000001700177308 */ /* 0x000ea20000000800 */
        /* <DEDUP_REMOVED lines=8> */
[----:B--2---:R-:W-:Y:S01]  /*1d00*/  @!P6 FMUL R23, R23, R23 ;  /* 0x000000171717e220 */ /* 0x004fe20000400000 */
[----:B------:R-:W-:-:S05]  /*1d10*/  FSETP.GEU.AND P6, PT, R68, -126, PT ;  /* 0xc2fc00004400780b */ /* 0x000fca0003fce000 */
[----:B------:R-:W-:Y:S01]  /*1d20*/  @!P5 FMUL R81, R81, 0.5 ;  /* 0x3f0000005151d820 */ /* 0x000fe20000400000 */
[----:B------:R-:W2:Y:S01]  /*1d30*/  MUFU.EX2 R20, R77 ;  /* 0x0000004d00147308 */ /* 0x000ea20000000800 */
[----:B----4-:R-:W-:Y:S01]  /*1d40*/  @!P1 FMUL R18, R18, R18 ;  /* 0x0000001212129220 */ /* 0x010fe20000400000 */
[----:B------:R-:W-:-:S04]  /*1d50*/  FSETP.NEU.AND P1, PT, R4, -INF , PT ;  /* 0xff8000000400780b */ /* 0x000fc80003f2d000 */
[----:B------:R-:W-:Y:S01]  /*1d60*/  FSEL R2, R4, RZ, P1 ;  /* 0x000000ff04027208 */ /* 0x000fe20000800000 */
[----:B------:R-:W-:Y:S01]  /*1d70*/  @!P6 FMUL R68, R68, 0.5 ;  /* 0x3f0000004444e820 */ /* 0x000fe20000400000 */
[----:B------:R-:W4:Y:S01]  /*1d80*/  MUFU.EX2 R41, R76 ;  /* 0x0000004c00297308 */ /* 0x000f220000000800 */
[----:B---3--:R-:W-:Y:S01]  /*1d90*/  @!P3 FMUL R48, R48, R48 ;  /* 0x000000303030b220 */ /* 0x008fe20000400000 */
[----:B------:R-:W-:Y:S01]  /*1da0*/  FSETP.GEU.AND P3, PT, R14, -126, PT ;  /* 0xc2fc00000e00780b */ /* 0x000fe20003f6e000 */
[----:B------:R-:W-:Y:S01]  /*1db0*/  FMUL R2, R2, UR7 ;  /* 0x0000000702027c20 */ /* 0x000fe20008400000 */
[----:B------:R-:W-:-:S03]  /*1dc0*/  FSETP.GEU.AND P1, PT, R84, -126, PT ;  /* 0xc2fc00005400780b */ /* 0x000fc60003f2e000 */
[--C-:B------:R-:W-:Y:S01]  /*1dd0*/  FFMA R5, R27, UR7, -R2.reuse ;  /* 0x000000071b057c23 */ /* 0x100fe20008000802 */
[----:B------:R-:W3:Y:S01]  /*1de0*/  MUFU.EX2 R52, R81 ;  /* 0x0000005100347308 */ /* 0x000ee20000000800 */
[--C-:B------:R-:W-:Y:S01]  /*1df0*/  FFMA R26, R26, UR7, -R2.reuse ;  /* 0x000000071a1a7c23 */ /* 0x100fe20008000802 */
[--C-:B------:R-:W-:Y:S01]  /*1e00*/  FFMA R49, R31, UR7, -R2.reuse ;  /* 0x000000071f317c23 */ /* 0x100fe20008000802 */
[----:B--2---:R-:W-:Y:S01]  /*1e10*/  @!P4 FMUL R20, R20, R20 ;  /* 0x000000141414c220 */ /* 0x004fe20000400000 */
[----:B------:R-:W-:Y:S01]  /*1e20*/  FSETP.GEU.AND P4, PT, R5, -126, PT ;  /* 0xc2fc00000500780b */ /* 0x000fe20003f8e000 */
[--C-:B------:R-:W-:Y:S01]  /*1e30*/  FFMA R53, R35, UR7, -R2.reuse ;  /* 0x0000000723357c23 */ /* 0x100fe20008000802 */
[--C-:B------:R-:W-:Y:S01]  /*1e40*/  FFMA R38, R38, UR7, -R2.reuse ;  /* 0x0000000726267c23 */ /* 0x100fe20008000802 */
[----:B------:R-:W-:Y:S01]  /*1e50*/  @!P3 FMUL R14, R14, 0.5 ;  /* 0x3f0000000e0eb820 */ /* 0x000fe20000400000 */
[----:B------:R-:W2:Y:S01]  /*1e60*/  MUFU.EX2 R33, R68 ;  /* 0x0000004400217308 */ /* 0x000ea20000000800 */
[----:B----4-:R-:W-:Y:S01]  /*1e70*/  @!P2 FMUL R41, R41, R41 ;  /* 0x000000292929a220 */ /* 0x010fe20000400000 */
[----:B------:R-:W-:Y:S01]  /*1e80*/  FSETP.GEU.AND P2, PT, R26, -126, PT ;  /* 0xc2fc00001a00780b */ /* 0x000fe20003f4e000 */
[----:B------:R-:W-:Y:S01]  /*1e90*/  @!P1 FMUL R84, R84, 0.5 ;  /* 0x3f00000054549820 */ /* 0x000fe20000400000 */
[--C-:B------:R-:W-:Y:S01]  /*1ea0*/  FFMA R30, R30, UR7, -R2.reuse ;  /* 0x000000071e1e7c23 */ /* 0x100fe20008000802 */
[--C-:B------:R-:W-:Y:S01]  /*1eb0*/  FFMA R34, R34, UR7, -R2.reuse ;  /* 0x0000000722227c23 */ /* 0x100fe20008000802 */
[--C-:B------:R-:W-:Y:S01]  /*1ec0*/  FFMA R50, R50, UR7, -R2.reuse ;  /* 0x0000000732327c23 */ /* 0x100fe20008000802 */
[--C-:B------:R-:W-:Y:S01]  /*1ed0*/  FFMA R55, R55, UR7, -R2.reuse ;  /* 0x0000000737377c23 */ /* 0x100fe20008000802 */
[----:B------:R-:W4:Y:S01]  /*1ee0*/  MUFU.EX2 R14, R14 ;  /* 0x0000000e000e7308 */ /* 0x000f220000000800 */
[----:B---3--:R-:W-:Y:S01]  /*1ef0*/  @!P5 FMUL R52, R52, R52 ;  /* 0x000000343434d220 */ /* 0x008fe20000400000 */
[----:B------:R-:W-:Y:S01]  /*1f00*/  FSETP.GEU.AND P5, PT, R49, -126, PT ;  /* 0xc2fc00003100780b */ /* 0x000fe20003fae000 */
[----:B------:R-:W-:Y:S01]  /*1f10*/  @!P4 FMUL R5, R5, 0.5 ;  /* 0x3f0000000505c820 */ /* 0x000fe20000400000 */
[--C-:B------:R-:W-:Y:S01]  /*1f20*/  FFMA R42, R42, UR7, -R2.reuse ;  /* 0x000000072a2a7c23 */ /* 0x100fe20008000802 */
[--C-:B------:R-:W-:Y:S01]  /*1f30*/  FFMA R46, R46, UR7, -R2.reuse ;  /* 0x000000072e2e7c23 */ /* 0x100fe20008000802 */
[--C-:B------:R-:W-:Y:S01]  /*1f40*/  FFMA R63, R63, UR7, -R2.reuse ;  /* 0x000000073f3f7c23 */ /* 0x100fe20008000802 */
[----:B------:R-:W-:Y:S01]  /*1f50*/  @!P2 FMUL R26, R26, 0.5 ;  /* 0x3f0000001a1aa820 */ /* 0x000fe20000400000 */
[----:B------:R3:W5:Y:S01]  /*1f60*/  MUFU.EX2 R31, R5 ;  /* 0x00000005001f7308 */ /* 0x0007620000000800 */
[----:B--2---:R-:W-:Y:S01]  /*1f70*/  @!P6 FMUL R33, R33, R33 ;  /* 0x000000212121e220 */ /* 0x004fe20000400000 */
[----:B------:R-:W-:Y:S01]  /*1f80*/  FSETP.GEU.AND P6, PT, R80, -126, PT ;  /* 0xc2fc00005000780b */ /* 0x000fe20003fce000 */
[--C-:B------:R-:W-:Y:S01]  /*1f90*/  FFMA R67, R67, UR7, -R2.reuse ;  /* 0x0000000743437c23 */ /* 0x100fe20008000802 */
[--C-:B------:R-:W-:Y:S01]  /*1fa0*/  FFMA R54, R54, UR7, -R2.reuse ;  /* 0x0000000736367c23 */ /* 0x100fe20008000802 */
[--C-:B------:R-:W-:Y:S01]  /*1fb0*/  FFMA R59, R59, UR7, -R2.reuse ;  /* 0x000000073b3b7c23 */ /* 0x100fe20008000802 */
[--C-:B------:R-:W-:Y:S01]  /*1fc0*/  FFMA R75, R75, UR7, -R2.reuse ;  /* 0x000000074b4b7c23 */ /* 0x100fe20008000802 */
[----:B------:R-:W-:Y:S01]  /*1fd0*/  @!P5 FMUL R49, R49, 0.5 ;  /* 0x3f0000003131d820 */ /* 0x000fe20000400000 */
[----:B------:R2:W1:Y:S01]  /*1fe0*/  MUFU.EX2 R22, R26 ;  /* 0x0000001a00167308 */ /* 0x0004620000000800 */
[--C-:B---3--:R-:W-:Y:S01]  /*1ff0*/  FFMA R5, R39, UR7, -R2.reuse ;  /* 0x0000000727057c23 */ /* 0x108fe20008000802 */
[----:B----4-:R-:W-:Y:S01]  /*2000*/  @!P3 FMUL R14, R14, R14 ;  /* 0x0000000e0e0eb220 */ /* 0x010fe20000400000 */
[----:B------:R-:W-:Y:S01]  /*2010*/  FSETP.GEU.AND P3, PT, R53, -126, PT ;  /* 0xc2fc00003500780b */ /* 0x000fe20003f6e000 */
[--C-:B------:R-:W-:Y:S01]  /*2020*/  FFMA R82, R82, UR7, -R2.reuse ;  /* 0x0000000752527c23 */ /* 0x100fe20008000802 */
[--C-:B------:R-:W-:Y:S01]  /*2030*/  FFMA R83, R83, UR7, -R2.reuse ;  /* 0x0000000753537c23 */ /* 0x100fe20008000802 */
[--C-:B------:R-:W-:Y:S01]  /*2040*/  FFMA R71, R71, UR7, -R2.reuse ;  /* 0x0000000747477c23 */ /* 0x100fe20008000802 */
[----:B------:R-:W-:Y:S01]  /*2050*/  @!P6 FMUL R80, R80, 0.5 ;  /* 0x3f0000005050e820 */ /* 0x000fe20000400000 */
[----:B------:R-:W3:Y:S01]  /*2060*/  MUFU.EX2 R56, R49 ;  /* 0x0000003100387308 */ /* 0x000ee20000000800 */
[--C-:B--2---:R-:W-:Y:S01]  /*2070*/  FFMA R26, R43, UR7, -R2.reuse ;  /* 0x000000072b1a7c23 */ /* 0x104fe20008000802 */
[----:B-----5:R-:W-:Y:S01]  /*2080*/  @!P4 FMUL R31, R31, R31 ;  /* 0x0000001f1f1fc220 */ /* 0x020fe20000400000 */
[----:B------:R-:W-:Y:S01]  /*2090*/  FSETP.GEU.AND P4, PT, R5, -126, PT ;  /* 0xc2fc00000500780b */ /* 0x000fe20003f8e000 */
[--C-:B------:R-:W-:Y:S01]  /*20a0*/  FFMA R78, R78, UR7, -R2.reuse ;  /* 0x000000074e4e7c23 */ /* 0x100fe20008000802 */
[--C-:B------:R-:W-:Y:S01]  /*20b0*/  FFMA R79, R79, UR7, -R2.reuse ;  /* 0x000000074f4f7c23 */ /* 0x100fe20008000802 */
[----:B------:R-:W-:-:S02]  /*20c0*/  FFMA R86, R86, UR7, -R2 ;  /* 0x0000000756567c23 */ /* 0x000fc40008000802 */
[----:B------:R-:W2:Y:S01]  /*20d0*/  MUFU.EX2 R45, R80 ;  /* 0x00000050002d7308 */ /* 0x000ea20000000800 */
[----:B-1----:R-:W-:Y:S01]  /*20e0*/  @!P2 FMUL R22, R22, R22 ;  /* 0x000000161616a220 */ /* 0x002fe20000400000 */
[----:B------:R-:W-:Y:S01]  /*20f0*/  FSETP.GEU.AND P2, PT, R38, -126, PT ;  /* 0xc2fc00002600780b */ /* 0x000fe20003f4e000 */
[----:B------:R-:W-:-:S05]  /*2100*/  @!P3 FMUL R53, R53, 0.5 ;  /* 0x3f0000003535b820 */ /* 0x000fca0000400000 */
[----:B------:R-:W1:Y:S01]  /*2110*/  MUFU.EX2 R27, R84 ;  /* 0x00000054001b7308 */ /* 0x000e620000000800 */
[----:B---3--:R-:W-:Y:S01]  /*2120*/  @!P5 FMUL R56, R56, R56 ;  /* 0x000000383838d220 */ /* 0x008fe20000400000 */
[----:B------:R-:W-:Y:S01]  /*2130*/  FSETP.GEU.AND P5, PT, R26, -126, PT ;  /* 0xc2fc00001a00780b */ /* 0x000fe20003fae000 */
[----:B------:R-:W-:-:S04]  /*2140*/  @!P4 FMUL R5, R5, 0.5 ;  /* 0x3f0000000505c820 */ /* 0x000fc80000400000 */
[----:B------:R-:W-:Y:S01]  /*2150*/  @!P2 FMUL R38, R38, 0.5 ;  /* 0x3f0000002626a820 */ /* 0x000fe20000400000 */
[----:B------:R-:W3:Y:S01]  /*2160*/  MUFU.EX2 R60, R53 ;  /* 0x00000035003c7308 */ /* 0x000ee20000000800 */
[----:B--2---:R-:W-:Y:S01]  /*2170*/  @!P6 FMUL R45, R45, R45 ;  /* 0x0000002d2d2de220 */ /* 0x004fe20000400000 */
[----:B------:R-:W-:-:S05]  /*2180*/  FSETP.GEU.AND P6, PT, R30, -126, PT ;  /* 0xc2fc00001e00780b */ /* 0x000fca0003fce000 */
[----:B------:R-:W-:Y:S01]  /*2190*/  @!P5 FMUL R26, R26, 0.5 ;  /* 0x3f0000001a1ad820 */ /* 0x000fe20000400000 */
[----:B------:R2:W4:Y:S01]  /*21a0*/  MUFU.EX2 R64, R5 ;  /* 0x0000000500407308 */ /* 0x0005220000000800 */
[----:B-1----:R-:W-:Y:S01]  /*21b0*/  @!P1 FMUL R27, R27, R27 ;  /* 0x0000001b1b1b9220 */ /* 0x002fe20000400000 */
[----:B------:R-:W-:-:S05]  /*21c0*/  FSETP.GEU.AND P1, PT, R34, -126, PT ;  /* 0xc2fc00002200780b */ /* 0x000fca0003f2e000 */
[----:B------:R-:W-:Y:S01]  /*21d0*/  @!P6 FMUL R30, R30, 0.5 ;  /* 0x3f0000001e1ee820 */ /* 0x000fe20000400000 */
[----:B------:R-:W1:Y:S01]  /*21e0*/  MUFU.EX2 R43, R38 ;  /* 0x00000026002b7308 */ /* 0x000e620000000800 */
[----:B--2---:R-:W-:Y:S01]  /*21f0*/  FFMA R5, R51, UR7, -R2 ;  /* 0x0000000733057c23 */ /* 0x004fe20008000802 */
[----:B---3--:R-:W-:-:S05]  /*2200*/  @!P3 FMUL R60, R60, R60 ;  /* 0x0000003c3c3cb220 */ /* 0x008fca0000400000 */
[----:B------:R-:W-:Y:S01]  /*2210*/  @!P1 FMUL R34, R34, 0.5 ;  /* 0x3f00000022229820 */ /* 0x000fe20000400000 */
[----:B------:R2:W3:Y:S01]  /*2220*/  MUFU.EX2 R68, R26 ;  /* 0x0000001a00447308 */ /* 0x0004e20000000800 */
[----:B----4-:R-:W-:Y:S01]  /*2230*/  @!P4 FMUL R64, R64, R64 ;  /* 0x000000404040c220 */ /* 0x010fe20000400000 */
[----:B------:R-:W-:-:S06]  /*2240*/  FSETP.GEU.AND P4, PT, R5, -126, PT ;  /* 0xc2fc00000500780b */ /* 0x000fcc0003f8e000 */
[----:B------:R4:W5:Y:S01]  /*2250*/  MUFU.EX2 R35, R30 ;  /* 0x0000001e00237308 */ /* 0x0009620000000800 */
[----:B-1----:R-:W-:Y:S01]  /*2260*/  @!P2 FMUL R43, R43, R43 ;  /* 0x0000002b2b2ba220 */ /* 0x002fe20000400000 */
[----:B------:R-:W-:Y:S01]  /*2270*/  FSETP.GEU.AND P2, PT, R50, -126, PT ;  /* 0xc2fc00003200780b */ /* 0x000fe20003f4e000 */
[----:B--2---:R-:W-:-:S04]  /*2280*/  FFMA R26, R58, UR7, -R2 ;  /* 0x000000073a1a7c23 */ /* 0x004fc80008000802 */
[----:B------:R-:W-:Y:S01]  /*2290*/  @!P4 FMUL R5, R5, 0.5 ;  /* 0x3f0000000505c820 */ /* 0x000fe20000400000 */
[----:B------:R1:W2:Y:S01]  /*22a0*/  MUFU.EX2 R39, R34 ;  /* 0x0000002200277308 */ /* 0x0002a20000000800 */
[----:B----4-:R-:W-:Y:S01]  /*22b0*/  FFMA R30, R47, UR7, -R2 ;  /* 0x000000072f1e7c23 */ /* 0x010fe20008000802 */
[----:B---3--:R-:W-:Y:S01]  /*22c0*/  @!P5 FMUL R68, R68, R68 ;  /* 0x000000444444d220 */ /* 0x008fe20000400000 */
[----:B------:R-:W-:-:S03]  /*22d0*/  FSETP.GEU.AND P5, PT, R55, -126, PT ;  /* 0xc2fc00003700780b */ /* 0x000fc60003fae000 */
[----:B------:R-:W-:Y:S01]  /*22e0*/  FSETP.GEU.AND P3, PT, R30, -126, PT ;  /* 0xc2fc00001e00780b */ /* 0x000fe20003f6e000 */
[----:B------:R-:W-:Y:S01]  /*22f0*/  @!P2 FMUL R50, R50, 0.5 ;  /* 0x3f0000003232a820 */ /* 0x000fe20000400000 */
[----:B------:R3:W4:Y:S01]  /*2300*/  MUFU.EX2 R58, R5 ;  /* 0x00000005003a7308 */ /* 0x0007220000000800 */
[----:B-----5:R-:W-:Y:S01]  /*2310*/  @!P6 FMUL R35, R35, R35 ;  /* 0x000000232323e220 */ /* 0x020fe20000400000 */
[----:B------:R-:W-:Y:S01]  /*2320*/  FSETP.GEU.AND P6, PT, R42, -126, PT ;  /* 0xc2fc00002a00780b */ /* 0x000fe20003fce000 */
[----:B-1----:R-:W-:-:S05]  /*2330*/  FFMA R34, R74, UR7, -R2 ;  /* 0x000000074a227c23 */ /* 0x002fca0008000802 */
[----:B------:R-:W-:Y:S01]  /*2340*/  @!P5 FMUL R55, R55, 0.5 ;  /* 0x3f0000003737d820 */ /* 0x000fe20000400000 */
[----:B--2---:R-:W-:Y:S01]  /*2350*/  @!P1 FMUL R39, R39, R39 ;  /* 0x0000002727279220 */ /* 0x004fe20000400000 */
[----:B------:R-:W-:Y:S01]  /*2360*/  FSETP.GEU.AND P1, PT, R46, -126, PT ;  /* 0xc2fc00002e00780b */ /* 0x000fe20003f2e000 */
[----:B------:R-:W-:Y:S01]  /*2370*/  @!P3 FMUL R30, R30, 0.5 ;  /* 0x3f0000001e1eb820 */ /* 0x000fe20000400000 */
[----:B------:R-:W1:Y:S01]  /*2380*/  MUFU.EX2 R51, R50 ;  /* 0x0000003200337308 */ /* 0x000e620000000800 */
[----:B---3--:R-:W-:Y:S02]  /*2390*/  FFMA R5, R66, UR7, -R2 ;  /* 0x0000000742057c23 */ /* 0x008fe40008000802 */
[----:B------:R-:W-:Y:S01]  /*23a0*/  @!P6 FMUL R42, R42, 0.5 ;  /* 0x3f0000002a2ae820 */ /* 0x000fe20000400000 */
[----:B----4-:R-:W-:Y:S01]  /*23b0*/  @!P4 FMUL R58, R58, R58 ;  /* 0x0000003a3a3ac220 */ /* 0x010fe20000400000 */
[----:B------:R-:W-:-:S03]  /*23c0*/  FSETP.GEU.AND P4, PT, R63, -126, PT ;  /* 0xc2fc00003f00780b */ /* 0x000fc60003f8e000 */
[----:B------:R2:W3:Y:S03]  /*23d0*/  MUFU.EX2 R72, R30 ;  /* 0x0000001e00487308 */ /* 0x0004e60000000800 */
[----:B------:R-:W-:-:S05]  /*23e0*/  @!P1 FMUL R46, R46, 0.5 ;  /* 0x3f0000002e2e9820 */ /* 0x000fca0000400000 */
[----:B------:R-:W4:Y:S01]  /*23f0*/  MUFU.EX2 R47, R42 ;  /* 0x0000002a002f7308 */ /* 0x000f220000000800 */
[----:B--2---:R-:W-:Y:S01]  /*2400*/  FFMA R30, R62, UR7, -R2 ;  /* 0x000000073e1e7c23 */ /* 0x004fe20008000802 */
[----:B-1----:R-:W-:Y:S01]  /*2410*/  @!P2 FMUL R51, R51, R51 ;  /* 0x000000333333a220 */ /* 0x002fe20000400000 */
[----:B------:R-:W-:-:S03]  /*2420*/  @!P4 FMUL R63, R63, 0.5 ;  /* 0x3f0000003f3fc820 */ /* 0x000fc60000400000 */
[----:B------:R-:W-:Y:S02]  /*2430*/  FSETP.GEU.AND P2, PT, R30, -126, PT ;  /* 0xc2fc00001e00780b */ /* 0x000fe40003f4e000 */
[----:B------:R1:W2:Y:S01]  /*2440*/  MUFU.EX2 R62, R55 ;  /* 0x00000037003e7308 */ /* 0x0002a20000000800 */
[----:B---3--:R-:W-:Y:S01]  /*2450*/  @!P3 FMUL R72, R72, R72 ;  /* 0x000000484848b220 */ /* 0x008fe20000400000 */
[----:B------:R-:W-:-:S06]  /*2460*/  FSETP.GEU.AND P3, PT, R59, -126, PT ;  /* 0xc2fc00003b00780b */ /* 0x000fcc0003f6e000 */
[----:B------:R-:W3:Y:S01]  /*2470*/  MUFU.EX2 R49, R46 ;  /* 0x0000002e00317308 */ /* 0x000ee20000000800 */
[----:B----4-:R-:W-:Y:S01]  /*2480*/  @!P6 FMUL R47, R47, R47 ;  /* 0x0000002f2f2fe220 */ /* 0x010fe20000400000 */
[----:B------:R-:W-:Y:S01]  /*2490*/  FSETP.GEU.AND P6, PT, R54, -126, PT ;  /* 0xc2fc00003600780b */ /* 0x000fe20003fce000 */
[----:B------:R-:W-:Y:S01]  /*24a0*/  @!P2 FMUL R30, R30, 0.5 ;  /* 0x3f0000001e1ea820 */ /* 0x000fe20000400000 */
[----:B-1----:R-:W-:Y:S01]  /*24b0*/  FADD R55, R36, R45 ;  /* 0x0000002d24377221 */ /* 0x002fe20000000000 */
[----:B------:R-:W-:Y:S02]  /*24c0*/  F2FP.F16.F32.PACK_AB R36, R19, R36 ;  /* 0x000000241324723e */ /* 0x000fe400000000ff */
[----:B------:R-:W-:Y:S01]  /*24d0*/  @!P3 FMUL R59, R59, 0.5 ;  /* 0x3f0000003b3bb820 */ /* 0x000fe20000400000 */
[----:B------:R1:W4:Y:S01]  /*24e0*/  MUFU.EX2 R76, R30 ;  /* 0x0000001e004c7308 */ /* 0x0003220000000800 */
[----:B--2---:R-:W-:Y:S01]  /*24f0*/  @!P5 FMUL R62, R62, R62 ;  /* 0x0000003e3e3ed220 */ /* 0x004fe20000400000 */
[----:B------:R-:W-:-:S05]  /*2500*/  FSETP.GEU.AND P5, PT, R67, -126, PT ;  /* 0xc2fc00004300780b */ /* 0x000fca0003fae000 */
[----:B------:R-:W-:Y:S01]  /*2510*/  @!P6 FMUL R54, R54, 0.5 ;  /* 0x3f0000003636e820 */ /* 0x000fe20000400000 */
[----:B------:R-:W2:Y:S01]  /*2520*/  MUFU.EX2 R63, R63 ;  /* 0x0000003f003f7308 */ /* 0x000ea20000000800 */
[----:B---3--:R-:W-:Y:S01]  /*2530*/  @!P1 FMUL R49, R49, R49 ;  /* 0x0000003131319220 */ /* 0x008fe20000400000 */
[----:B------:R-:W-:Y:S01]  /*2540*/  FSETP.GEU.AND P1, PT, R26, -126, PT ;  /* 0xc2fc00001a00780b */ /* 0x000fe20003f2e000 */
[----:B-1----:R-:W-:Y:S01]  /*2550*/  FADD R30, R32, R37 ;  /* 0x00000025201e7221 */ /* 0x002fe20000000000 */
[----:B------:R-:W-:-:S03]  /*2560*/  F2FP.F16.F32.PACK_AB R32, R15, R32 ;  /* 0x000000200f20723e */ /* 0x000fc600000000ff */
[----:B------:R-:W-:Y:S01]  /*2570*/  @!P5 FMUL R67, R67, 0.5 ;  /* 0x3f0000004343d820 */ /* 0x000fe20000400000 */
[----:B------:R-:W1:Y:S01]  /*2580*/  MUFU.EX2 R53, R54 ;  /* 0x0000003600357308 */ /* 0x000e620000000800 */
[----:B----4-:R-:W-:Y:S01]  /*2590*/  @!P2 FMUL R76, R76, R76 ;  /* 0x0000004c4c4ca220 */ /* 0x010fe20000400000 */
[----:B------:R-:W-:-:S05]  /*25a0*/  FSETP.GEU.AND P2, PT, R75, -126, PT ;  /* 0xc2fc00004b00780b */ /* 0x000fca0003f4e000 */
        /* <DEDUP_REMOVED lines=9> */
[----:B------:R1:W5:Y:S01]  /*2640*/  MUFU.EX2 R66, R59 ;  /* 0x0000003b00427308 */ /* 0x0003620000000800 */
[----:B---3--:R-:W-:Y:S01]  /*2650*/  @!P5 FMUL R67, R67, R67 ;  /* 0x000000434343d220 */ /* 0x008fe20000400000 */
[----:B------:R-:W-:Y:S01]  /*2660*/  FSETP.GEU.AND P5, PT, R83, -126, PT ;  /* 0xc2fc00005300780b */ /* 0x000fe20003fae000 */
[--C-:B--2---:R-:W-:Y:S01]  /*2670*/  FFMA R26, R70, UR7, -R2.reuse ;  /* 0x00000007461a7c23 */ /* 0x104fe20008000802 */
[----:B------:R-:W-:Y:S01]  /*2680*/  FFMA R2, R87, UR7, -R2 ;  /* 0x0000000757027c23 */ /* 0x000fe20008000802 */
[----:B------:R-:W-:Y:S01]  /*2690*/  FADD R54, R60, R67 ;  /* 0x000000433c367221 */ /* 0x000fe20000000000 */
[----:B------:R-:W-:Y:S01]  /*26a0*/  ULOP3.LUT UR7, UR20, 0x8, URZ, 0xc, !UPT ;  /* 0x0000000814077892 */ /* 0x000fe2000f8e0c3f */
[----:B------:R-:W-:Y:S01]  /*26b0*/  @!P6 FMUL R5, R5, 0.5 ;  /* 0x3f0000000505e820 */ /* 0x000fe20000400000 */
[----:B------:R-:W2:Y:S01]  /*26c0*/  MUFU.EX2 R75, R75 ;  /* 0x0000004b004b7308 */ /* 0x000ea20000000800 */
[----:B----4-:R-:W-:Y:S01]  /*26d0*/  @!P1 FMUL R57, R57, R57 ;  /* 0x0000003939399220 */ /* 0x010fe20000400000 */
[----:B------:R-:W-:Y:S01]  /*26e0*/  FSETP.GEU.AND P1, PT, R34, -126, PT ;  /* 0xc2fc00002200780b */ /* 0x000fe20003f2e000 */
[----:B-1----:R-:W-:Y:S01]  /*26f0*/  FADD R59, R19, R52 ;  /* 0x00000034133b7221 */ /* 0x002fe20000000000 */
[----:B------:R-:W-:-:S03]  /*2700*/  F2FP.F16.F32.PACK_AB R52, R52, R45 ;  /* 0x0000002d3434723e */ /* 0x000fc600000000ff */
[----:B------:R-:W-:Y:S01]  /*2710*/  @!P5 FMUL R83, R83, 0.5 ;  /* 0x3f0000005353d820 */ /* 0x000fe20000400000 */
[----:B------:R1:W3:Y:S01]  /*2720*/  MUFU.EX2 R70, R5 ;  /* 0x0000000500467308 */ /* 0x0002e20000000800 */
[----:B-----5:R-:W-:Y:S01]  /*2730*/  @!P3 FMUL R66, R66, R66 ;  /* 0x000000424242b220 */ /* 0x020fe20000400000 */
[----:B------:R-:W-:-:S05]  /*2740*/  FSETP.GEU.AND P3, PT, R26, -126, PT ;  /* 0xc2fc00001a00780b */ /* 0x000fca0003f6e000 */
[----:B------:R-:W-:Y:S01]  /*2750*/  @!P1 FMUL R34, R34, 0.5 ;  /* 0x3f00000022229820 */ /* 0x000fe20000400000 */
[----:B------:R-:W4:Y:S01]  /*2760*/  MUFU.EX2 R82, R82 ;  /* 0x0000005200527308 */ /* 0x000f220000000800 */
[----:B--2---:R-:W-:Y:S01]  /*2770*/  @!P2 FMUL R75, R75, R75 ;  /* 0x0000004b4b4ba220 */ /* 0x004fe20000400000 */
[----:B------:R-:W-:Y:S01]  /*2780*/  FSETP.GEU.AND P2, PT, R79, -126, PT ;  /* 0xc2fc00004f00780b */ /* 0x000fe20003f4e000 */
[----:B-1----:R-:W-:Y:S01]  /*2790*/  FADD R5, R24, R23 ;  /* 0x0000001718057221 */ /* 0x002fe20000000000 */
[----:B------:R-:W-:Y:S01]  /*27a0*/  F2FP.F16.F32.PACK_AB R24, R7, R24 ;  /* 0x000000180718723e */ /* 0x000fe200000000ff */
[----:B------:R-:W-:Y:S02]  /*27b0*/  FADD R73, R68, R75 ;  /* 0x0000004b44497221 */ /* 0x000fe40000000000 */
[----:B------:R-:W-:Y:S01]  /*27c0*/  @!P3 FMUL R26, R26, 0.5 ;  /* 0x3f0000001a1ab820 */ /* 0x000fe20000400000 */
[----:B------:R1:W2:Y:S01]  /*27d0*/  MUFU.EX2 R80, R34 ;  /* 0x0000002200507308 */ /* 0x0002a20000000800 */
[----:B---3--:R-:W-:Y:S01]  /*27e0*/  @!P6 FMUL R70, R70, R70 ;  /* 0x000000464646e220 */ /* 0x008fe20000400000 */
[----:B------:R-:W-:Y:S01]  /*27f0*/  FSETP.GEU.AND P6, PT, R71, -126, PT ;  /* 0xc2fc00004700780b */ /* 0x000fe20003fce000 */
[----:B------:R-:W-:Y:S01]  /*2800*/  FADD R38, R5, R30 ;  /* 0x0000001e05267221 */ /* 0x000fe20000000000 */
[----:B------:R-:W-:Y:S01]  /*2810*/  FADD R5, R7, R40 ;  /* 0x0000002807057221 */ /* 0x000fe20000000000 */
[----:B------:R-:W-:Y:S01]  /*2820*/  FADD R30, R11, R44 ;  /* 0x0000002c0b1e7221 */ /* 0x000fe20000000000 */
[----:B------:R-:W-:Y:S01]  /*2830*/  FADD R50, R39, R70 ;  /* 0x0000004627327221 */ /* 0x000fe20000000000 */
[----:B------:R-:W-:Y:S01]  /*2840*/  @!P2 FMUL R79, R79, 0.5 ;  /* 0x3f0000004f4fa820 */ /* 0x000fe20000400000 */
[----:B------:R-:W3:Y:S01]  /*2850*/  MUFU.EX2 R83, R83 ;  /* 0x0000005300537308 */ /* 0x000ee20000000800 */
[----:B----4-:R-:W-:Y:S01]  /*2860*/  @!P4 FMUL R82, R82, R82 ;  /* 0x000000525252c220 */ /* 0x010fe20000400000 */
[----:B------:R-:W-:Y:S01]  /*2870*/  FSETP.GEU.AND P4, PT, R86, -126, PT ;  /* 0xc2fc00005600780b */ /* 0x000fe20003f8e000 */
[----:B-1----:R-:W-:Y:S01]  /*2880*/  FADD R34, R15, R48 ;  /* 0x000000300f227221 */ /* 0x002fe20000000000 */
[----:B------:R-:W-:Y:S01]  /*2890*/  FADD R65, R30, R59 ;  /* 0x0000003b1e417221 */ /* 0x000fe20000000000 */
[----:B------:R-:W-:Y:S01]  /*28a0*/  FADD R30, R13, R18 ;  /* 0x000000120d1e7221 */ /* 0x000fe20000000000 */
[----:B------:R-:W-:Y:S01]  /*28b0*/  FADD R59, R21, R14 ;  /* 0x0000000e153b7221 */ /* 0x000fe20000000000 */
[----:B------:R-:W-:Y:S01]  /*28c0*/  @!P6 FMUL R71, R71, 0.5 ;  /* 0x3f0000004747e820 */ /* 0x000fe20000400000 */
[----:B------:R1:W4:Y:S01]  /*28d0*/  MUFU.EX2 R74, R26 ;  /* 0x0000001a004a7308 */ /* 0x0003220000000800 */
[----:B--2---:R-:W-:Y:S01]  /*28e0*/  @!P1 FMUL R80, R80, R80 ;  /* 0x0000005050509220 */ /* 0x004fe20000400000 */
[----:B------:R-:W-:Y:S01]  /*28f0*/  FSETP.GEU.AND P1, PT, R78, -126, PT ;  /* 0xc2fc00004e00780b */ /* 0x000fe20003f2e000 */
[----:B------:R-:W-:Y:S01]  /*2900*/  FADD R42, R5, R34 ;  /* 0x00000022052a7221 */ /* 0x000fe20000000000 */
[----:B------:R-:W-:Y:S01]  /*2910*/  FADD R5, R9, R16 ;  /* 0x0000001009057221 */ /* 0x000fe20000000000 */
[----:B------:R-:W-:Y:S01]  /*2920*/  FADD R34, R17, R20 ;  /* 0x0000001411227221 */ /* 0x000fe20000000000 */
[----:B------:R-:W-:Y:S01]  /*2930*/  FADD R30, R30, R59 ;  /* 0x0000003b1e1e7221 */ /* 0x000fe20000000000 */
[----:B------:R-:W-:Y:S01]  /*2940*/  @!P4 FMUL R86, R86, 0.5 ;  /* 0x3f0000005656c820 */ /* 0x000fe20000400000 */
[----:B------:R-:W2:Y:S01]  /*2950*/  MUFU.EX2 R71, R71 ;  /* 0x0000004700477308 */ /* 0x000ea20000000800 */
[----:B---3--:R-:W-:Y:S01]  /*2960*/  @!P5 FMUL R83, R83, R83 ;  /* 0x000000535353d220 */ /* 0x008fe20000400000 */
[----:B------:R-:W-:Y:S01]  /*2970*/  FSETP.GEU.AND P5, PT, R2, -126, PT ;  /* 0xc2fc00000200780b */ /* 0x000fe20003fae000 */
[----:B-1----:R-:W-:Y:S01]  /*2980*/  FADD R26, R28, R29 ;  /* 0x0000001d1c1a7221 */ /* 0x002fe20000000000 */
[----:B------:R-:W-:Y:S01]  /*2990*/  FADD R5, R5, R34 ;  /* 0x0000002205057221 */ /* 0x000fe20000000000 */
[----:B------:R-:W-:Y:S01]  /*29a0*/  FADD R59, R47, R80 ;  /* 0x000000502f3b7221 */ /* 0x000fe20000000000 */
[----:B------:R-:W-:Y:S01]  /*29b0*/  FADD R77, R51, R82 ;  /* 0x00000052334d7221 */ /* 0x000fe20000000000 */
[----:B------:R-:W-:Y:S01]  /*29c0*/  FADD R61, R26, R55 ;  /* 0x000000371a3d7221 */ /* 0x000fe20000000000 */
[----:B------:R-:W-:Y:S01]  /*29d0*/  FADD R26, R6, R25 ;  /* 0x00000019061a7221 */ /* 0x000fe20000000000 */
[----:B------:R-:W-:Y:S01]  /*29e0*/  FADD R55, R10, R41 ;  /* 0x000000290a377221 */ /* 0x000fe20000000000 */
[----:B------:R-:W-:Y:S01]  /*29f0*/  @!P1 FMUL R78, R78, 0.5 ;  /* 0x3f0000004e4e9820 */ /* 0x000fe20000400000 */
[----:B------:R-:W1:Y:S01]  /*2a00*/  MUFU.EX2 R79, R79 ;  /* 0x0000004f004f7308 */ /* 0x000e620000000800 */
[----:B------:R-:W-:Y:S01]  /*2a10*/  FADD R34, R31, R66 ;  /* 0x000000421f227221 */ /* 0x000fe20000000000 */
[----:B------:R-:W-:Y:S01]  /*2a20*/  FADD R46, R26, R55 ;  /* 0x000000371a2e7221 */ /* 0x000fe20000000000 */
[----:B------:R-:W-:Y:S01]  /*2a30*/  FADD R55, R12, R27 ;  /* 0x0000001b0c377221 */ /* 0x000fe20000000000 */
[----:B------:R-:W-:Y:S01]  /*2a40*/  FADD R26, R8, R33 ;  /* 0x00000021081a7221 */ /* 0x000fe20000000000 */
[----:B------:R-:W-:Y:S01]  /*2a50*/  @!P5 FMUL R2, R2, 0.5 ;  /* 0x3f0000000202d820 */ /* 0x000fe20000400000 */
[----:B------:R-:W-:Y:S01]  /*2a60*/  FADD R81, R58, R83 ;  /* 0x000000533a517221 */ /* 0x000fe20000000000 */
[----:B----4-:R-:W-:Y:S01]  /*2a70*/  @!P3 FMUL R74, R74, R74 ;  /* 0x0000004a4a4ab220 */ /* 0x010fe20000400000 */
[----:B------:R-:W-:Y:S01]  /*2a80*/  FADD R69, R26, R55 ;  /* 0x000000371a457221 */ /* 0x000fe20000000000 */
[----:B------:R-:W3:Y:S01]  /*2a90*/  MUFU.EX2 R78, R78 ;  /* 0x0000004e004e7308 */ /* 0x000ee20000000800 */
[----:B------:R-:W-:Y:S01]  /*2aa0*/  FADD R26, R22, R57 ;  /* 0x00000039161a7221 */ /* 0x000fe20000000000 */
[----:B--2---:R-:W-:Y:S01]  /*2ab0*/  @!P6 FMUL R71, R71, R71 ;  /* 0x000000474747e220 */ /* 0x004fe20000400000 */
[----:B------:R-:W-:Y:S01]  /*2ac0*/  FADD R87, R50, R77 ;  /* 0x0000004d32577221 */ /* 0x000fe20000000000 */
[----:B------:R-:W-:Y:S01]  /*2ad0*/  FADD R85, R34, R73 ;  /* 0x0000004922557221 */ /* 0x000fe20000000000 */
[----:B------:R-:W-:Y:S01]  /*2ae0*/  FADD R84, R26, R59 ;  /* 0x0000003b1a547221 */ /* 0x000fe20000000000 */
[----:B------:R-:W-:Y:S01]  /*2af0*/  FADD R54, R54, R81 ;  /* 0x0000005136367221 */ /* 0x000fe20000000000 */
[----:B------:R-:W-:Y:S01]  /*2b00*/  FADD R34, R43, R74 ;  /* 0x0000004a2b227221 */ /* 0x000fe20000000000 */
[----:B------:R-:W2:Y:S01]  /*2b10*/  MUFU.EX2 R86, R86 ;  /* 0x0000005600567308 */ /* 0x000ea20000000800 */
[----:B-1----:R-:W-:Y:S01]  /*2b20*/  @!P2 FMUL R79, R79, R79 ;  /* 0x0000004f4f4fa220 */ /* 0x002fe20000400000 */
[----:B------:R-:W-:Y:S01]  /*2b30*/  FADD R26, R56, R63 ;  /* 0x0000003f381a7221 */ /* 0x000fe20000000000 */
[----:B------:R-:W-:Y:S01]  /*2b40*/  FADD R50, R64, R71 ;  /* 0x0000004740327221 */ /* 0x000fe20000000000 */
[----:B------:R-:W-:Y:S01]  /*2b50*/  FADD R84, R84, R87 ;  /* 0x0000005754547221 */ /* 0x000fe20000000000 */
[----:B------:R-:W-:Y:S01]  /*2b60*/  FADD R73, R72, R79 ;  /* 0x0000004f48497221 */ /* 0x000fe20000000000 */
[----:B------:R-:W-:Y:S01]  /*2b70*/  FADD R54, R85, R54 ;  /* 0x0000003655367221 */ /* 0x000fe20000000000 */
[----:B------:R-:W-:Y:S01]  /*2b80*/  FADD R38, R38, R61 ;  /* 0x0000003d26267221 */ /* 0x000fe20000000000 */
[----:B------:R1:W4:Y:S01]  /*2b90*/  MUFU.EX2 R55, R2 ;  /* 0x0000000200377308 */ /* 0x0003220000000800 */
[----:B---3--:R-:W-:Y:S01]  /*2ba0*/  @!P1 FMUL R78, R78, R78 ;  /* 0x0000004e4e4e9220 */ /* 0x008fe20000400000 */
[----:B------:R-:W-:Y:S01]  /*2bb0*/  FADD R26, R26, R73 ;  /* 0x000000491a1a7221 */ /* 0x000fe20000000000 */
[----:B------:R-:W-:Y:S01]  /*2bc0*/  FADD R42, R42, R65 ;  /* 0x000000412a2a7221 */ /* 0x000fe20000000000 */
[----:B------:R-:W-:Y:S01]  /*2bd0*/  FADD R69, R46, R69 ;  /* 0x000000452e457221 */ /* 0x000fe20000000000 */
[----:B------:R-:W-:Y:S01]  /*2be0*/  FADD R59, R49, R78 ;  /* 0x0000004e313b7221 */ /* 0x000fe20000000000 */
[----:B------:R-:W-:Y:S01]  /*2bf0*/  FADD R5, R5, R30 ;  /* 0x0000001e05057221 */ /* 0x000fe20000000000 */
[----:B------:R-:W-:Y:S01]  /*2c00*/  F2FP.F16.F32.PACK_AB R44, R44, R29 ;  /* 0x0000001d2c2c723e */ /* 0x000fe200000000ff */
[----:B------:R-:W-:Y:S01]  /*2c10*/  FADD R38, R38, R69 ;  /* 0x0000004526267221 */ /* 0x000fe20000000000 */
[----:B--2---:R-:W-:Y:S01]  /*2c20*/  @!P4 FMUL R86, R86, R86 ;  /* 0x000000565656c220 */ /* 0x004fe20000400000 */
[----:B-1----:R-:W-:Y:S01]  /*2c30*/  FADD R2, R35, R76 ;  /* 0x0000004c23027221 */ /* 0x002fe20000000000 */
[----:B------:R-:W-:Y:S01]  /*2c40*/  FADD R5, R42, R5 ;  /* 0x000000052a057221 */ /* 0x000fe20000000000 */
[----:B------:R-:W-:Y:S01]  /*2c50*/  F2FP.F16.F32.PACK_AB R42, R16, R25 ;  /* 0x00000019102a723e */ /* 0x000fe200000000ff */
[----:B------:R-:W-:Y:S01]  /*2c60*/  FADD R77, R53, R86 ;  /* 0x00000056354d7221 */ /* 0x000fe20000000000 */
[----:B------:R-:W-:Y:S01]  /*2c70*/  FADD R2, R2, R59 ;  /* 0x0000003b02027221 */ /* 0x000fe20000000000 */
[----:B------:R-:W-:Y:S01]  /*2c80*/  F2FP.F16.F32.PACK_AB R46, R18, R33 ;  /* 0x00000021122e723e */ /* 0x000fe200000000ff */
[----:B------:R-:W-:Y:S01]  /*2c90*/  FADD R5, R38, R5 ;  /* 0x0000000526057221 */ /* 0x000fe20000000000 */
[----:B----4-:R-:W-:Y:S01]  /*2ca0*/  @!P5 FMUL R55, R55, R55 ;  /* 0x000000373737d220 */ /* 0x010fe20000400000 */
[----:B------:R-:W-:Y:S01]  /*2cb0*/  FADD R77, R34, R77 ;  /* 0x0000004d224d7221 */ /* 0x000fe20000000000 */
[----:B------:R-:W-:-:S02]  /*2cc0*/  F2FP.F16.F32.PACK_AB R48, R48, R37 ;  /* 0x000000253030723e */ /* 0x000fc400000000ff */
[----:B------:R-:W-:Y:S01]  /*2cd0*/  FADD R81, R62, R55 ;  /* 0x000000373e517221 */ /* 0x000fe20000000000 */
[----:B------:R-:W-:Y:S01]  /*2ce0*/  FADD R77, R2, R77 ;  /* 0x0000004d024d7221 */ /* 0x000fe20000000000 */
[----:B------:R-:W-:Y:S02]  /*2cf0*/  MOV R2, UR7 ;  /* 0x0000000700027c02 */ /* 0x000fe40008000f00 */
[----:B------:R-:W-:Y:S01]  /*2d00*/  FADD R81, R50, R81 ;  /* 0x0000005132517221 */ /* 0x000fe20000000000 */
[----:B------:R-:W-:Y:S01]  /*2d10*/  FADD R77, R84, R77 ;  /* 0x0000004d544d7221 */ /* 0x000fe20000000000 */
[----:B------:R1:W-:Y:S01]  /*2d20*/  SYNCS.ARRIVE.TRANS64.A1T0 RZ, [R2+UR21], RZ ;  /* 0x000000ff02ff79a7 */ /* 0x0003e20008100015 */
[----:B------:R-:W-:Y:S01]  /*2d30*/  F2FP.F16.F32.PACK_AB R25, R31, R22 ;  /* 0x000000161f19723e */ /* 0x000fe200000000ff */
[----:B------:R-:W-:Y:S01]  /*2d40*/  FADD R81, R26, R81 ;  /* 0x000000511a517221 */ /* 0x000fe20000000000 */
[----:B------:R-:W-:Y:S02]  /*2d50*/  F2FP.F16.F32.PACK_AB R29, R60, R39 ;  /* 0x000000273c1d723e */ /* 0x000fe400000000ff */
[----:B------:R-:W-:Y:S01]  /*2d60*/  F2FP.F16.F32.PACK_AB R50, R20, R41 ;  /* 0x000000291432723e */ /* 0x000fe200000000ff */
[----:B------:R-:W-:Y:S01]  /*2d70*/  FADD R54, R54, R81 ;  /* 0x0000005136367221 */ /* 0x000fe20000000000 */
[----:B------:R-:W-:-:S02]  /*2d80*/  F2FP.F16.F32.PACK_AB R31, R64, R43 ;  /* 0x0000002b401f723e */ /* 0x000fc400000000ff */
[----:B------:R-:W-:Y:S01]  /*2d90*/  F2FP.F16.F32.PACK_AB R33, R68, R47 ;  /* 0x0000002f4421723e */ /* 0x000fe200000000ff */
[----:B-1----:R-:W-:Y:S01]  /*2da0*/  FADD R2, R77, R54 ;  /* 0x000000364d027221 */ /* 0x002fe20000000000 */
[----:B------:R-:W-:Y:S02]  /*2db0*/  F2FP.F16.F32.PACK_AB R54, R14, R27 ;  /* 0x0000001b0e36723e */ /* 0x000fe400000000ff */
[----:B------:R-:W-:Y:S02]  /*2dc0*/  F2FP.F16.F32.PACK_AB R27, R56, R35 ;  /* 0x00000023381b723e */ /* 0x000fe400000000ff */
[----:B------:R-:W-:Y:S02]  /*2dd0*/  F2FP.F16.F32.PACK_AB R35, R72, R49 ;  /* 0x000000314823723e */ /* 0x000fe400000000ff */
[----:B------:R-:W-:Y:S02]  /*2de0*/  F2FP.F16.F32.PACK_AB R37, R58, R51 ;  /* 0x000000333a25723e */ /* 0x000fe400000000ff */
[----:B------:R-:W-:-:S02]  /*2df0*/  F2FP.F16.F32.PACK_AB R39, R62, R53 ;  /* 0x000000353e27723e */ /* 0x000fc400000000ff */
[----:B------:R-:W-:Y:S02]  /*2e00*/  F2FP.F16.F32.PACK_AB R26, R9, R6 ;  /* 0x00000006091a723e */ /* 0x000fe400000000ff */
        /* <DEDUP_REMOVED lines=11> */
[----:B------:R-:W-:Y:S01]  /*2ec0*/  F2FP.F16.F32.PACK_AB R53, R83, R82 ;  /* 0x000000525335723e */ /* 0x000fe200000000ff */
[----:B------:R-:W-:Y:S06]  /*2ed0*/  @!P0 BRA `(.L_x_19) ;  /* 0x0000000000048947 */ /* 0x000fec0003800000 */
[----:B------:R-:W-:Y:S01]  /*2ee0*/  BPT.TRAP 0x1 ;  /* 0x000000040000795c */ /* 0x000fe20000300000 */
.L_x_19:
[----:B------:R-:W1:Y:S02]  /*2ef0*/  SYNCS.PHASECHK.TRANS64.TRYWAIT P1, [UR36+0x12008], R0 ;  /* 0x01200800ff0075a7 */ /* 0x000e640008020164 */
[----:B-1----:R-:W-:Y:S05]  /*2f00*/  @!P1 BRA `(.L_x_20) ;  /* 0x0000006000109947 */ /* 0x002fea0003800000 */
.L_x_94:
[----:B------:R-:W-:Y:S01]  /*2f10*/  UIADD3 UR10, UR5, 0x300, URZ ;  /* 0x00000300050a7890 */ /* 0x000fe2000fffe03f */
[----:B------:R-:W-:Y:S01]  /*2f20*/  WARPGROUP.ARRIVE ;  /* 0x00000000000079c5 */ /* 0x000fe20000000000 */
[----:B------:R-:W-:Y:S01]  /*2f30*/  UMOV UR11, 0xc0000010 ;  /* 0xc0000010000b7882 */ /* 0x000fe20000000000 */
[----:B------:R-:W-:Y:S01]  /*2f40*/  UIADD3 UR14, UR5, 0x400, URZ ;  /* 0x00000400050e7890 */ /* 0x000fe2000fffe03f */
[----:B------:R-:W-:Y:S01]  /*2f50*/  F2FP.F16.F32.PACK_AB R55, R55, R86 ;  /* 0x000000563737723e */ /* 0x000fe200000000ff */
[----:B------:R-:W-:Y:S01]  /*2f60*/  UMOV UR15, 0xc0000010 ;  /* 0xc0000010000f7882 */ /* 0x000fe20000000000 */
[----:B------:R-:W-:Y:S01]  /*2f70*/  UIADD3 UR18, UR5, 0x500, URZ ;  /* 0x0000050005127890 */ /* 0x000fe2000fffe03f */
[----:B------:R-:W-:Y:S02]  /*2f80*/  UMOV UR19, 0xc0000010 ;  /* 0xc000001000137882 */ /* 0x000fe40000000000 */
[----:B------:R-:W-:Y:S01]  /*2f90*/  HGMMA.64x16x16.F32 R104, R24, gdesc[UR8].tnspB, RZ, !UPT, gsb0 ;  /* 0x4020000818687df0 */ /* 0x000fe2000c0008ff */
[----:B------:R-:W-:Y:S01]  /*2fa0*/  UIADD3 UR10, UR5, 0x320, URZ ;  /* 0x00000320050a7890 */ /* 0x000fe2000fffe03f */
[----:B------:R-:W-:Y:S01]  /*2fb0*/  UMOV UR11, 0xc0000010 ;  /* 0xc0000010000b7882 */ /* 0x000fe20000000000 */
[----:B------:R-:W-:-:S02]  /*2fc0*/  WARPGROUP.DEPBAR.LE gsb0, 0x0 ;  /* 0x00008000000079c5 */ /* 0x000fc40000010000 */
[----:B------:R-:W-:-:S06]  /*2fd0*/  WARPGROUP.ARRIVE ;  /* 0x00000000000079c5 */ /* 0x000fcc0000000000 */
[----:B------:R-:W-:Y:S01]  /*2fe0*/  HGMMA.64x16x16.F32 R96, R24, gdesc[UR12].tnspB, RZ, !UPT, gsb0 ;  /* 0x4020000c18607df0 */ /* 0x000fe2000c0008ff */
[----:B------:R-:W-:Y:S01]  /*2ff0*/  UIADD3 UR14, UR5, 0x420, URZ ;  /* 0x00000420050e7890 */ /* 0x000fe2000fffe03f */
[----:B------:R-:W-:Y:S01]  /*3000*/  UMOV UR15, 0xc0000010 ;  /* 0xc0000010000f7882 */ /* 0x000fe20000000000 */
[----:B------:R-:W-:Y:S02]  /*3010*/  WARPGROUP.DEPBAR.LE gsb0, 0x0 ;  /* 0x00008000000079c5 */ /* 0x000fe40000010000 */
[----:B------:R-:W-:-:S06]  /*3020*/  WARPGROUP.ARRIVE ;  /* 0x00000000000079c5 */ /* 0x000fcc0000000000 */
[----:B------:R-:W-:Y:S01]  /*3030*/  HGMMA.64x16x16.F32 R88, R24, gdesc[UR16].tnspB, RZ, !UPT, gsb0 ;  /* 0x4020001018587df0 */ /* 0x000fe2000c0008ff */
[----:B------:R-:W-:Y:S01]  /*3040*/  UIADD3 UR18, UR5, 0x520, URZ ;  /* 0x0000052005127890 */ /* 0x000fe2000fffe03f */
[----:B------:R-:W-:Y:S01]  /*3050*/  UMOV UR19, 0xc0000010 ;  /* 0xc000001000137882 */ /* 0x000fe20000000000 */
[----:B------:R-:W-:Y:S02]  /*3060*/  WARPGROUP.DEPBAR.LE gsb0, 0x0 ;  /* 0x00008000000079c5 */ /* 0x000fe40000010000 */
[----:B------:R-:W-:-:S06]  /*3070*/  WARPGROUP.ARRIVE ;  /* 0x00000000000079c5 */ /* 0x000fcc0000000000 */
[----:B------:R-:W-:Y:S01]  /*3080*/  HGMMA.64x16x16.F32 R104, R28, gdesc[UR8].tnspB, R104, gsb0 ;  /* 0x402000081c687df0 */ /* 0x000fe20008000868 */
        /* <DEDUP_REMOVED lines=89> */
[----:B------:R-:W-:Y:S03]  /*3620*/  HGMMA.64x16x16.F32 R104, R52, gdesc[UR8].tnspB, R104, gsb0 ;  /* 0x4020000834687df0 */ /* 0x000fe60008000868 */
[----:B------:R-:W-:Y:S02]  /*3630*/  WARPGROUP.DEPBAR.LE gsb0, 0x0 ;  /* 0x00008000000079c5 */ /* 0x000fe40000010000 */
[----:B------:R-:W-:-:S06]  /*3640*/  WARPGROUP.ARRIVE ;  /* 0x00000000000079c5 */ /* 0x000fcc0000000000 */
[----:B------:R-:W-:Y:S03]  /*3650*/  HGMMA.64x16x16.F32 R96, R52, gdesc[UR12].tnspB, R96, gsb0 ;  /* 0x4020000c34607df0 */ /* 0x000fe60008000860 */
[----:B------:R-:W-:Y:S02]  /*3660*/  WARPGROUP.DEPBAR.LE gsb0, 0x0 ;  /* 0x00008000000079c5 */ /* 0x000fe40000010000 */
[----:B------:R-:W-:-:S06]  /*3670*/  WARPGROUP.ARRIVE ;  /* 0x00000000000079c5 */ /* 0x000fcc0000000000 */
[----:B------:R-:W-:Y:S03]  /*3680*/  HGMMA.64x16x16.F32 R88, R52, gdesc[UR16].tnspB, R88, gsb0 ;  /* 0x4020001034587df0 */ /* 0x000fe60008000858 */
[----:B------:R-:W-:Y:S02]  /*3690*/  WARPGROUP.DEPBAR.LE gsb0, 0x0 ;  /* 0x00008000000079c5 */ /* 0x000fe40000010000 */
[----:B------:R-:W-:Y:S05]  /*36a0*/  @!P0 BRA `(.L_x_21) ;  /* 0x0000000000048947 */ /* 0x000fea0003800000 */
[----:B------:R-:W-:Y:S01]  /*36b0*/  BPT.TRAP 0x1 ;  /* 0x000000040000795c */ /* 0x000fe20000300000 */
.L_x_21:
[----:B------:R-:W-:Y:S02]  /*36c0*/  UISETP.GT.U32.AND UP0, UPT, UR4, 0x1, UPT ;  /* 0x000000010400788c */ /* 0x000fe4000bf04070 */
[----:B------:R-:W-:-:S04]  /*36d0*/  UIADD3 UR7, UR36, 0x12028, URZ ;  /* 0x0001202824077890 */ /* 0x000fc8000fffe03f */
[----:B------:R-:W-:Y:S01]  /*36e0*/  PLOP3.LUT P1, PT, PT, PT, UP0, 0x80, 0x0 ;  /* 0x000000000000781c */ /* 0x000fe20003f2f008 */
[----:B------:R-:W-:-:S09]  /*36f0*/  UPRMT UR7, URZ, 0x654, UR7 ;  /* 0x000006543f077896 */ /* 0x000fd20008000007 */
[----:B------:R-:W-:Y:S03]  /*3700*/  SYNCS.ARRIVE.TRANS64.RED.A1T0 RZ, [UR7], RZ ;  /* 0x000000ffffff79a7 */ /* 0x000fe60008100407 */
[----:B------:R-:W-:Y:S05]  /*3710*/  @P1 BRA `(.L_x_22) ;  /* 0x0000000000041947 */ /* 0x000fea0003800000 */
[----:B------:R-:W-:Y:S01]  /*3720*/  BPT.TRAP 0x1 ;  /* 0x000000040000795c */ /* 0x000fe20000300000 */
.L_x_22:
[----:B-1----:R-:W1:Y:S02]  /*3730*/  LDC R0, c[0x0][0x28c] ;  /* 0x0000a300ff007b82 */ /* 0x002e640000000800 */
[----:B-1----:R-:W-:-:S13]  /*3740*/  ISETP.GE.AND P2, PT, R0, 0x81, PT ;  /* 0x000000810000780c */ /* 0x002fda0003f46270 */
[----:B------:R-:W-:Y:S05]  /*3750*/  @!P2 BRA `(.L_x_23) ;  /* 0x0000002c0078a947 */ /* 0x000fea0003800000 */
[----:B------:R-:W-:Y:S01]  /*3760*/  IADD3 R0, R0, 0x7f, RZ ;  /* 0x0000007f00007810 */ /* 0x000fe20007ffe0ff */
[----:B------:R-:W-:Y:S01]  /*3770*/  UMOV UR7, 0x2 ;  /* 0x0000000200077882 */ /* 0x000fe20000000000 */
[----:B------:R-:W-:Y:S01]  /*3780*/  MOV R9, R3 ;  /* 0x0000000300097202 */ /* 0x000fe20000000f00 */
[----:B------:R-:W-:Y:S01]  /*3790*/  UMOV UR4, 0x1 ;  /* 0x0000000100047882 */ /* 0x000fe20000000000 */
[----:B------:R-:W-:Y:S01]  /*37a0*/  SHF.R.S32.HI R7, RZ, 0x1f, R0 ;  /* 0x0000001fff077819 */ /* 0x000fe20000011400 */
[----:B------:R-:W-:Y:S01]  /*37b0*/  ULDC UR21, c[0x0][0x604] ;  /* 0x0001810000157ab9 */ /* 0x000fe20000000800 */
[----:B------:R-:W-:Y:S02]  /*37c0*/  MOV R6, RZ ;  /* 0x000000ff00067202 */ /* 0x000fe40000000f00 */
[----:B------:R-:W-:Y:S02]  /*37d0*/  LEA.HI R0, R7, R0, RZ, 0x7 ;  /* 0x0000000007007211 */ /* 0x000fe400078f38ff */
[----:B------:R-:W-:-:S02]  /*37e0*/  MOV R7, R4 ;  /* 0x0000000400077202 */ /* 0x000fc40000000f00 */
[----:B------:R-:W-:-:S07]  /*37f0*/  SHF.R.S32.HI R0, RZ, 0x7, R0 ;  /* 0x00000007ff007819 */ /* 0x000fce0000011400 */
.L_x_34:
[----:B------:R-:W-:Y:S05]  /*3800*/  @!P0 BRA `(.L_x_24) ;  /* 0x0000000000048947 */ /* 0x000fea0003800000 */
[----:B------:R-:W-:Y:S01]  /*3810*/  BPT.TRAP 0x1 ;  /* 0x000000040000795c */ /* 0x000fe20000300000 */
.L_x_24:
[----:B------:R-:W-:Y:S01]  /*3820*/  ULEA UR10, UR7, UR36, 0x3 ;  /* 0x00000024070a7291 */ /* 0x000fe2000f8e183f */
[----:B------:R-:W-:-:S08]  /*3830*/  SHF.L.U32 R3, R6, 0x1f, RZ ;  /* 0x0000001f06037819 */ /* 0x000fd000000006ff */
[----:B------:R-:W1:Y:S02]  /*3840*/  SYNCS.PHASECHK.TRANS64.TRYWAIT P2, [UR10+0x12000], R3 ;  /* 0x01200003ff0075a7 */ /* 0x000e64000804014a */
[----:B-1----:R-:W-:Y:S05]  /*3850*/  @!P2 BRA `(.L_x_25) ;  /* 0x0000005400d4a947 */ /* 0x002fea0003800000 */
.L_x_95:
[----:B------:R-:W-:Y:S01]  /*3860*/  UIMAD UR10, UR7, 0x300, UR6 ;  /* 0x00000300070a78a4 */ /* 0x000fe2000f8e0206 */
[----:B------:R-:W-:Y:S01]  /*3870*/  WARPGROUP.ARRIVE ;  /* 0x00000000000079c5 */ /* 0x000fe20000000000 */
[----:B------:R-:W-:Y:S01]  /*3880*/  UMOV UR11, 0xc0000010 ;  /* 0xc0000010000b7882 */ /* 0x000fe20000000000 */
[----:B------:R-:W-:Y:S01]  /*3890*/  UMOV UR15, 0xc0000010 ;  /* 0xc0000010000f7882 */ /* 0x000fe20000000000 */
[----:B------:R-:W-:Y:S02]  /*38a0*/  UIADD3 UR14, UR10, 0x100, URZ ;  /* 0x000001000a0e7890 */ /* 0x000fe4000fffe03f */
[----:B------:R-:W-:Y:S01]  /*38b0*/  UIADD3 UR18, UR10, 0x200, URZ ;  /* 0x000002000a127890 */ /* 0x000fe2000fffe03f */
[----:B------:R-:W-:Y:S02]  /*38c0*/  UMOV UR19, 0xc0000010 ;  /* 0xc000001000137882 */ /* 0x000fe40000000000 */
[----:B------:R-:W-:Y:S01]  /*38d0*/  HGMMA.64x128x16.F32 R24, gdesc[UR8], RZ, !UPT, gsb0 ;  /* 0x01e00000081879f0 */ /* 0x000fe2000c0008ff */
[----:B------:R-:W-:-:S04]  /*38e0*/  UIADD3 UR7, UR7, 0x1, URZ ;  /* 0x0000000107077890 */ /* 0x000fc8000fffe03f */
[----:B------:R-:W-:-:S04]  /*38f0*/  UISETP.NE.AND UP0, UPT, UR7, 0x5, UPT ;  /* 0x000000050700788c */ /* 0x000fc8000bf05270 */
[----:B------:R-:W-:Y:S02]  /*3900*/  USEL UR10, URZ, 0x1, UP0 ;  /* 0x000000013f0a7887 */ /* 0x000fe40008000000 */
[----:B------:R-:W-:-:S04]  /*3910*/  USEL UR7, UR7, URZ, UP0 ;  /* 0x0000003f07077287 */ /* 0x000fc80008000000 */
[----:B------:R-:W-:Y:S01]  /*3920*/  LOP3.LUT R6, R6, UR10, RZ, 0x3c, !PT ;  /* 0x0000000a06067c12 */ /* 0x000fe2000f8e3cff */
[----:B------:R-:W-:Y:S02]  /*3930*/  WARPGROUP.DEPBAR.LE gsb0, 0x0 ;  /* 0x00008000000079c5 */ /* 0x000fe40000010000 */
[----:B------:R-:W-:-:S06]  /*3940*/  WARPGROUP.ARRIVE ;  /* 0x00000000000079c5 */ /* 0x000fcc0000000000 */
[----:B------:R-:W-:Y:S03]  /*3950*/  HGMMA.64x128x16.F32 R24, gdesc[UR12], R24, gsb0 ;  /* 0x01e000000c1879f0 */ /* 0x000fe60008000818 */
[----:B------:R-:W-:Y:S02]  /*3960*/  WARPGROUP.DEPBAR.LE gsb0, 0x0 ;  /* 0x00008000000079c5 */ /* 0x000fe40000010000 */
[----:B------:R-:W-:-:S07]  /*3970*/  WARPGROUP.ARRIVE ;  /* 0x00000000000079c5 */ /* 0x000fce0000000000 */
[----:B------:R-:W-:Y:S03]  /*3980*/  HGMMA.64x128x16.F32 R24, gdesc[UR16], R24, gsb0 ;  /* 0x01e00000101879f0 */ /* 0x000fe60008000818 */
[----:B------:R-:W-:Y:S02]  /*3990*/  WARPGROUP.DEPBAR.LE gsb0, 0x0 ;  /* 0x00008000000079c5 */ /* 0x000fe40000010000 */
[----:B------:R-:W-:Y:S05]  /*39a0*/  @!P0 BRA `(.L_x_26) ;  /* 0x0000000000048947 */ /* 0x000fea0003800000 */
[----:B------:R-:W-:Y:S01]  /*39b0*/  BPT.TRAP 0x1 ;  /* 0x000000040000795c */ /* 0x000fe20000300000 */
.L_x_26:
[----:B-1----:R-:W-:Y:S01]  /*39c0*/  FMNMX R4, R24, R9, !PT ;  /* 0x0000000918047209 */ /* 0x002fe20007800000 */
[----:B------:R-:W-:Y:S01]  /*39d0*/  ULEA UR10, UR7, UR36, 0x3 ;  /* 0x00000024070a7291 */ /* 0x000fe2000f8e183f */
[----:B------:R-:W-:Y:S02]  /*39e0*/  FMNMX R10, R26, R7, !PT ;  /* 0x000000071a0a7209 */ /* 0x000fe40007800000 */
[----:B------:R-:W-:Y:S02]  /*39f0*/  FMNMX R3, R25, R4, !PT ;  /* 0x0000000419037209 */ /* 0x000fe40007800000 */
[----:B------:R-:W-:Y:S02]  /*3a00*/  FMNMX R11, R27, R10, !PT ;  /* 0x0000000a1b0b7209 */ /* 0x000fe40007800000 */
[----:B------:R-:W-:Y:S02]  /*3a10*/  FMNMX R4, R28, R3, !PT ;  /* 0x000000031c047209 */ /* 0x000fe40007800000 */
[----:B------:R-:W-:-:S02]  /*3a20*/  FMNMX R10, R30, R11, !PT ;  /* 0x0000000b1e0a7209 */ /* 0x000fc40007800000 */
[----:B------:R-:W-:Y:S02]  /*3a30*/  FMNMX R3, R29, R4, !PT ;  /* 0x000000041d037209 */ /* 0x000fe40007800000 */
[----:B------:R-:W-:Y:S02]  /*3a40*/  FMNMX R13, R31, R10, !PT ;  /* 0x0000000a1f0d7209 */ /* 0x000fe40007800000 */
        /* <DEDUP_REMOVED lines=28> */
[----:B------:R-:W1:Y:S02]  /*3c10*/  SHFL.BFLY PT, R3, R4, 0x1, 0x1f ;  /* 0x0c201f0004037f89 */ /* 0x000e6400000e0000 */
[----:B-1----:R-:W-:Y:S02]  /*3c20*/  FMNMX R8, R4, R3, !PT ;  /* 0x0000000304087209 */ /* 0x002fe40007800000 */
[----:B------:R-:W-:-:S03]  /*3c30*/  FMNMX R4, R34, R13, !PT ;  /* 0x0000000d22047209 */ /* 0x000fc60007800000 */
[----:B------:R-:W1:Y:S01]  /*3c40*/  SHFL.BFLY PT, R3, R8, 0x2, 0x1f ;  /* 0x0c401f0008037f89 */ /* 0x000e6200000e0000 */
[----:B------:R-:W-:-:S04]  /*3c50*/  FMNMX R15, R35, R4, !PT ;  /* 0x00000004230f7209 */ /* 0x000fc80007800000 */
[----:B------:R-:W-:-:S04]  /*3c60*/  FMNMX R4, R38, R15, !PT ;  /* 0x0000000f26047209 */ /* 0x000fc80007800000 */
[----:B------:R-:W-:-:S04]  /*3c70*/  FMNMX R15, R39, R4, !PT ;  /* 0x00000004270f7209 */ /* 0x000fc80007800000 */
[----:B------:R-:W-:-:S04]  /*3c80*/  FMNMX R4, R42, R15, !PT ;  /* 0x0000000f2a047209 */ /* 0x000fc80007800000 */
[----:B------:R-:W-:-:S04]  /*3c90*/  FMNMX R17, R43, R4, !PT ;  /* 0x000000042b117209 */ /* 0x000fc80007800000 */
[----:B------:R-:W-:Y:S02]  /*3ca0*/  FMNMX R4, R46, R17, !PT ;  /* 0x000000112e047209 */ /* 0x000fe40007800000 */
[----:B-1----:R-:W-:Y:S02]  /*3cb0*/  FMNMX R3, R8, R3, !PT ;  /* 0x0000000308037209 */ /* 0x002fe40007800000 */
[----:B------:R-:W-:Y:S02]  /*3cc0*/  FMNMX R19, R47, R4, !PT ;  /* 0x000000042f137209 */ /* 0x000fe40007800000 */
[C---:B------:R-:W-:Y:S02]  /*3cd0*/  FSETP.NEU.AND P2, PT, R3.reuse, -INF , PT ;  /* 0xff8000000300780b */ /* 0x040fe40003f4d000 */
[----:B------:R-:W-:Y:S02]  /*3ce0*/  FMNMX R4, R50, R19, !PT ;  /* 0x0000001332047209 */ /* 0x000fe40007800000 */
[----:B------:R-:W-:-:S02]  /*3cf0*/  FSEL R16, R3, RZ, P2 ;  /* 0x000000ff03107208 */ /* 0x000fc40001000000 */
[----:B------:R-:W-:-:S03]  /*3d00*/  FMNMX R19, R51, R4, !PT ;  /* 0x0000000433137209 */ /* 0x000fc60007800000 */
[----:B------:R-:W-:Y:S01]  /*3d10*/  FMUL R112, R16, UR21 ;  /* 0x0000001510707c20 */ /* 0x000fe20008400000 */
[----:B------:R-:W-:Y:S01]  /*3d20*/  FMNMX R4, R54, R19, !PT ;  /* 0x0000001336047209 */ /* 0x000fe20007800000 */
[----:B------:R-:W-:Y:S02]  /*3d30*/  FADD R16, -R16, R9 ;  /* 0x0000000910107221 */ /* 0x000fe40000000100 */
[--C-:B------:R-:W-:Y:S01]  /*3d40*/  FFMA R24, R24, UR21, -R112.reuse ;  /* 0x0000001518187c23 */ /* 0x100fe20008000870 */
[--C-:B------:R-:W-:Y:S01]  /*3d50*/  FFMA R11, R25, UR21, -R112.reuse ;  /* 0x00000015190b7c23 */ /* 0x100fe20008000870 */
[--C-:B------:R-:W-:Y:S01]  /*3d60*/  FFMA R13, R29, UR21, -R112.reuse ;  /* 0x000000151d0d7c23 */ /* 0x100fe20008000870 */
[--C-:B------:R-:W-:Y:S01]  /*3d70*/  FFMA R15, R33, UR21, -R112.reuse ;  /* 0x00000015210f7c23 */ /* 0x100fe20008000870 */
[--C-:B------:R-:W-:Y:S01]  /*3d80*/  FFMA R8, R28, UR21, -R112.reuse ;  /* 0x000000151c087c23 */ /* 0x100fe20008000870 */
[----:B------:R-:W-:Y:S01]  /*3d90*/  FSETP.GEU.AND P6, PT, R24, -126, PT ;  /* 0xc2fc00001800780b */ /* 0x000fe20003fce000 */
        /* <DEDUP_REMOVED lines=9> */
[----:B------:R-:W-:Y:S01]  /*3e30*/  FMNMX R21, R55, R4, !PT ;  /* 0x0000000437157209 */ /* 0x000fe20007800000 */
[--C-:B------:R-:W-:Y:S01]  /*3e40*/  FFMA R19, R41, UR21, -R112.reuse ;  /* 0x0000001529137c23 */ /* 0x100fe20008000870 */
[--C-:B------:R-:W-:Y:S01]  /*3e50*/  FFMA R37, R53, UR21, -R112.reuse ;  /* 0x0000001535257c23 */ /* 0x100fe20008000870 */
[----:B------:R-:W-:Y:S01]  /*3e60*/  @!P6 FMUL R24, R24, 0.5 ;  /* 0x3f0000001818e820 */ /* 0x000fe20000400000 */
[----:B------:R-:W-:Y:S01]  /*3e70*/  FMNMX R4, R58, R21, !PT ;  /* 0x000000153a047209 */ /* 0x000fe20007800000 */
[----:B------:R-:W-:Y:S01]  /*3e80*/  @!P3 FMUL R11, R11, 0.5 ;  /* 0x3f0000000b0bb820 */ /* 0x000fe20000400000 */
[--C-:B------:R-:W-:Y:S01]  /*3e90*/  FFMA R21, R45, UR21, -R112.reuse ;  /* 0x000000152d157c23 */ /* 0x100fe20008000870 */
[----:B------:R-:W-:Y:S01]  /*3ea0*/  @!P5 FMUL R13, R13, 0.5 ;  /* 0x3f0000000d0dd820 */ /* 0x000fe20000400000 */
[----:B------:R-:W-:Y:S01]  /*3eb0*/  FMNMX R23, R59, R4, !PT ;  /* 0x000000043b177209 */ /* 0x000fe20007800000 */
[----:B------:R-:W1:Y:S01]  /*3ec0*/  MUFU.EX2 R24, R24 ;  /* 0x0000001800187308 */ /* 0x000e620000000800 */
[----:B------:R-:W-:Y:S01]  /*3ed0*/  @!P4 FMUL R8, R8, 0.5 ;  /* 0x3f0000000808c820 */ /* 0x000fe20000400000 */
[----:B------:R-:W-:Y:S01]  /*3ee0*/  @!P2 FMUL R10, R10, 0.5 ;  /* 0x3f0000000a0aa820 */ /* 0x000fe20000400000 */
[----:B------:R-:W-:Y:S01]  /*3ef0*/  FMNMX R4, R62, R23, !PT ;  /* 0x000000173e047209 */ /* 0x000fe20007800000 */
[--C-:B------:R-:W-:Y:S01]  /*3f00*/  FFMA R20, R48, UR21, -R112.reuse ;  /* 0x0000001530147c23 */ /* 0x100fe20008000870 */
[--C-:B------:R-:W-:Y:S01]  /*3f10*/  FFMA R22, R52, UR21, -R112.reuse ;  /* 0x0000001534167c23 */ /* 0x100fe20008000870 */
[--C-:B------:R-:W-:Y:S01]  /*3f20*/  FFMA R41, R56, UR21, -R112.reuse ;  /* 0x0000001538297c23 */ /* 0x100fe20008000870 */
[----:B------:R-:W-:Y:S01]  /*3f30*/  FMNMX R23, R63, R4, !PT ;  /* 0x000000043f177209 */ /* 0x000fe20007800000 */
[----:B------:R-:W2:Y:S01]  /*3f40*/  MUFU.EX2 R11, R11 ;  /* 0x0000000b000b7308 */ /* 0x000ea20000000800 */
[--C-:B------:R-:W-:Y:S01]  /*3f50*/  FFMA R45, R60, UR21, -R112.reuse ;  /* 0x000000153c2d7c23 */ /* 0x100fe20008000870 */
[--C-:B------:R-:W-:Y:S01]  /*3f60*/  FFMA R53, R64, UR21, -R112.reuse ;  /* 0x0000001540357c23 */ /* 0x100fe20008000870 */
[----:B------:R-:W-:Y:S01]  /*3f70*/  FMNMX R4, R66, R23, !PT ;  /* 0x0000001742047209 */ /* 0x000fe20007800000 */
[--C-:B------:R-:W-:Y:S01]  /*3f80*/  FFMA R23, R49, UR21, -R112.reuse ;  /* 0x0000001531177c23 */ /* 0x100fe20008000870 */
[--C-:B------:R-:W-:Y:S01]  /*3f90*/  FFMA R36, R57, UR21, -R112.reuse ;  /* 0x0000001539247c23 */ /* 0x100fe20008000870 */
[--C-:B------:R-:W-:Y:S01]  /*3fa0*/  FFMA R40, R61, UR21, -R112.reuse ;  /* 0x000000153d287c23 */ /* 0x100fe20008000870 */
[----:B------:R-:W-:Y:S01]  /*3fb0*/  FMNMX R25, R67, R4, !PT ;  /* 0x0000000443197209 */ /* 0x000fe20007800000 */
[----:B------:R-:W3:Y:S01]  /*3fc0*/  MUFU.EX2 R13, R13 ;  /* 0x0000000d000d7308 */ /* 0x000ee20000000800 */
[----:B-1----:R-:W-:Y:S01]  /*3fd0*/  @!P6 FMUL R24, R24, R24 ;  /* 0x000000181818e220 */ /* 0x002fe20000400000 */
[----:B------:R-:W-:Y:S01]  /*3fe0*/  FSETP.GEU.AND P6, PT, R15, -126, PT ;  /* 0xc2fc00000f00780b */ /* 0x000fe20003fce000 */
[--C-:B------:R-:W-:Y:S01]  /*3ff0*/  FFMA R44, R65, UR21, -R112.reuse ;  /* 0x00000015412c7c23 */ /* 0x100fe20008000870 */
[----:B------:R-:W-:Y:S01]  /*4000*/  FMNMX R4, R70, R25, !PT ;  /* 0x0000001946047209 */ /* 0x000fe20007800000 */
[--C-:B------:R-:W-:Y:S01]  /*4010*/  FFMA R52, R69, UR21, -R112.reuse ;  /* 0x0000001545347c23 */ /* 0x100fe20008000870 */
[--C-:B------:R-:W-:Y:S01]  /*4020*/  FFMA R56, R73, UR21, -R112.reuse ;  /* 0x0000001549387c23 */ /* 0x100fe20008000870 */
[--C-:B------:R-:W-:Y:S01]  /*4030*/  FFMA R57, R68, UR21, -R112.reuse ;  /* 0x0000001544397c23 */ /* 0x100fe20008000870 */
[----:B------:R-:W1:Y:S01]  /*4040*/  MUFU.EX2 R8, R8 ;  /* 0x0000000800087308 */ /* 0x000e620000000800 */
[----:B--2---:R-:W-:Y:S01]  /*4050*/  @!P3 FMUL R11, R11, R11 ;  /* 0x0000000b0b0bb220 */ /* 0x004fe20000400000 */
[----:B------:R-:W-:Y:S01]  /*4060*/  FSETP.GEU.AND P3, PT, R12, -126, PT ;  /* 0xc2fc00000c00780b */ /* 0x000fe20003f6e000 */
[--C-:B------:R-:W-:Y:S01]  /*4070*/  FFMA R61, R72, UR21, -R112.reuse ;  /* 0x00000015483d7c23 */ /* 0x100fe20008000870 */
[----:B------:R-:W-:Y:S01]  /*4080*/  FMNMX R25, R71, R4, !PT ;  /* 0x0000000447197209 */ /* 0x000fe20007800000 */
[--C-:B------:R-:W-:Y:S01]  /*4090*/  FFMA R65, R76, UR21, -R112.reuse ;  /* 0x000000154c417c23 */ /* 0x100fe20008000870 */
[--C-:B------:R-:W-:Y:S01]  /*40a0*/  FFMA R69, R80, UR21, -R112.reuse ;  /* 0x0000001550457c23 */ /* 0x100fe20008000870 */
[----:B------:R-:W-:Y:S01]  /*40b0*/  @!P6 FMUL R15, R15, 0.5 ;  /* 0x3f0000000f0fe820 */ /* 0x000fe20000400000 */
[----:B------:R-:W2:Y:S01]  /*40c0*/  MUFU.EX2 R10, R10 ;  /* 0x0000000a000a7308 */ /* 0x000ea20000000800 */
[----:B---3--:R-:W-:Y:S01]  /*40d0*/  @!P5 FMUL R13, R13, R13 ;  /* 0x0000000d0d0dd220 */ /* 0x008fe20000400000 */
[----:B------:R-:W-:Y:S01]  /*40e0*/  FSETP.GEU.AND P5, PT, R14, -126, PT ;  /* 0xc2fc00000e00780b */ /* 0x000fe20003fae000 */
[--C-:B------:R-:W-:Y:S01]  /*40f0*/  FFMA R64, R81, UR21, -R112.reuse ;  /* 0x0000001551407c23 */ /* 0x100fe20008000870 */
[----:B------:R-:W-:Y:S01]  /*4100*/  FMNMX R4, R74, R25, !PT ;  /* 0x000000194a047209 */ /* 0x000fe20007800000 */
[--C-:B------:R-:W-:Y:S01]  /*4110*/  FFMA R60, R77, UR21, -R112.reuse ;  /* 0x000000154d3c7c23 */ /* 0x100fe20008000870 */
[--C-:B------:R-:W-:Y:S01]  /*4120*/  FFMA R68, R85, UR21, -R112.reuse ;  /* 0x0000001555447c23 */ /* 0x100fe20008000870 */
[----:B------:R-:W-:Y:S01]  /*4130*/  @!P3 FMUL R12, R12, 0.5 ;  /* 0x3f0000000c0cb820 */ /* 0x000fe20000400000 */
[----:B------:R-:W3:Y:S01]  /*4140*/  MUFU.EX2 R15, R15 ;  /* 0x0000000f000f7308 */ /* 0x000ee20000000800 */
[----:B-1----:R-:W-:Y:S01]  /*4150*/  @!P4 FMUL R8, R8, R8 ;  /* 0x000000080808c220 */ /* 0x002fe20000400000 */
[----:B------:R-:W-:Y:S01]  /*4160*/  FSETP.GEU.AND P4, PT, R17, -126, PT ;  /* 0xc2fc00001100780b */ /* 0x000fe20003f8e000 */
[----:B------:R-:W-:Y:S01]  /*4170*/  FFMA R73, R84, UR21, -R112 ;  /* 0x0000001554497c23 */ /* 0x000fe20008000870 */
[----:B------:R-:W-:Y:S01]  /*4180*/  FMNMX R25, R75, R4, !PT ;  /* 0x000000044b197209 */ /* 0x000fe20007800000 */
[----:B------:R-:W-:-:S02]  /*4190*/  FMUL R16, R16, UR21 ;  /* 0x0000001510107c20 */ /* 0x000fc40008400000 */
[----:B------:R-:W-:Y:S01]  /*41a0*/  @!P5 FMUL R14, R14, 0.5 ;  /* 0x3f0000000e0ed820 */ /* 0x000fe20000400000 */
[----:B------:R-:W1:Y:S01]  /*41b0*/  MUFU.EX2 R12, R12 ;  /* 0x0000000c000c7308 */ /* 0x000e620000000800 */
[----:B--2---:R-:W-:Y:S01]  /*41c0*/  @!P2 FMUL R10, R10, R10 ;  /* 0x0000000a0a0aa220 */ /* 0x004fe20000400000 */
[----:B------:R-:W-:Y:S02]  /*41d0*/  FSETP.GEU.AND P2, PT, R19, -126, PT ;  /* 0xc2fc00001300780b */ /* 0x000fe40003f4e000 */
[----:B------:R-:W-:-:S03]  /*41e0*/  FMNMX R4, R78, R25, !PT ;  /* 0x000000194e047209 */ /* 0x000fc60007800000 */
[----:B------:R-:W-:Y:S01]  /*41f0*/  @!P4 FMUL R17, R17, 0.5 ;  /* 0x3f0000001111c820 */ /* 0x000fe20000400000 */
[----:B------:R-:W2:Y:S01]  /*4200*/  MUFU.EX2 R14, R14 ;  /* 0x0000000e000e7308 */ /* 0x000ea20000000800 */
[----:B---3--:R-:W-:Y:S01]  /*4210*/  @!P6 FMUL R15, R15, R15 ;  /* 0x0000000f0f0fe220 */ /* 0x008fe20000400000 */
[----:B------:R-:W-:Y:S02]  /*4220*/  FSETP.GEU.AND P6, PT, R18, -126, PT ;  /* 0xc2fc00001200780b */ /* 0x000fe40003fce000 */
[----:B------:R-:W-:-:S03]  /*4230*/  FMNMX R25, R79, R4, !PT ;  /* 0x000000044f197209 */ /* 0x000fc60007800000 */
[----:B------:R-:W-:Y:S01]  /*4240*/  @!P2 FMUL R19, R19, 0.5 ;  /* 0x3f0000001313a820 */ /* 0x000fe20000400000 */
[----:B------:R-:W3:Y:S01]  /*4250*/  MUFU.EX2 R17, R17 ;  /* 0x0000001100117308 */ /* 0x000ee20000000800 */
[----:B-1----:R-:W-:Y:S01]  /*4260*/  @!P3 FMUL R12, R12, R12 ;  /* 0x0000000c0c0cb220 */ /* 0x002fe20000400000 */
[----:B------:R-:W-:Y:S02]  /*4270*/  FSETP.GEU.AND P3, PT, R21, -126, PT ;  /* 0xc2fc00001500780b */ /* 0x000fe40003f6e000 */
[----:B------:R-:W-:-:S03]  /*4280*/  FMNMX R4, R82, R25, !PT ;  /* 0x0000001952047209 */ /* 0x000fc60007800000 */
        /* <DEDUP_REMOVED lines=18> */
[----:B------:R-:W-:Y:S01]  /*43b0*/  FSETP.GEU.AND P6, PT, R37, -126, PT ;  /* 0xc2fc00002500780b */ /* 0x000fe20003fce000 */
[----:B------:R-:W2:Y:S04]  /*43c0*/  SHFL.BFLY PT, R25, R4, 0x1, 0x1f ;  /* 0x0c201f0004197f89 */ /* 0x000ea800000e0000 */
[----:B------:R-:W-:Y:S01]  /*43d0*/  @!P2 FMUL R22, R22, 0.5 ;  /* 0x3f0000001616a820 */ /* 0x000fe20000400000 */
[----:B------:R-:W4:Y:S01]  /*43e0*/  MUFU.EX2 R20, R20 ;  /* 0x0000001400147308 */ /* 0x000f220000000800 */
[----:B---3--:R-:W-:Y:S01]  /*43f0*/  @!P3 FMUL R21, R21, R21 ;  /* 0x000000151515b220 */ /* 0x008fe20000400000 */
[----:B------:R-:W-:-:S05]  /*4400*/  FSETP.GEU.AND P3, PT, R41, -126, PT ;  /* 0xc2fc00002900780b */ /* 0x000fca0003f6e000 */
[----:B------:R-:W-:Y:S01]  /*4410*/  @!P6 FMUL R37, R37, 0.5 ;  /* 0x3f0000002525e820 */ /* 0x000fe20000400000 */
[----:B------:R-:W3:Y:S01]  /*4420*/  MUFU.EX2 R22, R22 ;  /* 0x0000001600167308 */ /* 0x000ee20000000800 */
[----:B-1----:R-:W-:Y:S01]  /*4430*/  @!P5 FMUL R23, R23, R23 ;  /* 0x000000171717d220 */ /* 0x002fe20000400000 */
[----:B------:R-:W-:-:S05]  /*4440*/  FSETP.GEU.AND P5, PT, R45, -126, PT ;  /* 0xc2fc00002d00780b */ /* 0x000fca0003fae000 */
[----:B------:R-:W-:Y:S01]  /*4450*/  @!P3 FMUL R41, R41, 0.5 ;  /* 0x3f0000002929b820 */ /* 0x000fe20000400000 */
[----:B------:R-:W1:Y:S01]  /*4460*/  MUFU.EX2 R37, R37 ;  /* 0x0000002500257308 */ /* 0x000e620000000800 */
[----:B----4-:R-:W-:Y:S01]  /*4470*/  @!P4 FMUL R20, R20, R20 ;  /* 0x000000141414c220 */ /* 0x010fe20000400000 */
[----:B------:R-:W-:Y:S02]  /*4480*/  FSETP.GEU.AND P4, PT, R36, -126, PT ;  /* 0xc2fc00002400780b */ /* 0x000fe40003f8e000 */
[----:B--2---:R-:W-:-:S03]  /*4490*/  FMNMX R4, R4, R25, !PT ;  /* 0x0000001904047209 */ /* 0x004fc60007800000 */
[----:B------:R-:W-:Y:S01]  /*44a0*/  @!P5 FMUL R45, R45, 0.5 ;  /* 0x3f0000002d2dd820 */ /* 0x000fe20000400000 */
[----:B------:R-:W2:Y:S01]  /*44b0*/  MUFU.EX2 R41, R41 ;  /* 0x0000002900297308 */ /* 0x000ea20000000800 */
[----:B---3--:R-:W-:Y:S01]  /*44c0*/  @!P2 FMUL R22, R22, R22 ;  /* 0x000000161616a220 */ /* 0x008fe20000400000 */
[----:B------:R-:W-:Y:S01]  /*44d0*/  FSETP.GEU.AND P2, PT, R40, -126, PT ;  /* 0xc2fc00002800780b */ /* 0x000fe20003f4e000 */
[----:B------:R-:W3:Y:S04]  /*44e0*/  SHFL.BFLY PT, R25, R4, 0x2, 0x1f ;  /* 0x0c401f0004197f89 */ /* 0x000ee800000e0000 */
[----:B------:R-:W-:Y:S01]  /*44f0*/  @!P4 FMUL R36, R36, 0.5 ;  /* 0x3f0000002424c820 */ /* 0x000fe20000400000 */
[----:B------:R-:W4:Y:S01]  /*4500*/  MUFU.EX2 R45, R45 ;  /* 0x0000002d002d7308 */ /* 0x000f220000000800 */
[----:B-1----:R-:W-:Y:S01]  /*4510*/  @!P6 FMUL R37, R37, R37 ;  /* 0x000000252525e220 */ /* 0x002fe20000400000 */
[----:B------:R-:W-:-:S05]  /*4520*/  FSETP.GEU.AND P6, PT, R53, -126, PT ;  /* 0xc2fc00003500780b */ /* 0x000fca0003fce000 */
[----:B------:R-:W-:Y:S01]  /*4530*/  @!P2 FMUL R40, R40, 0.5 ;  /* 0x3f0000002828a820 */ /* 0x000fe20000400000 */
[----:B------:R-:W1:Y:S01]  /*4540*/  MUFU.EX2 R36, R36 ;  /* 0x0000002400247308 */ /* 0x000e620000000800 */
[----:B--2---:R-:W-:Y:S01]  /*4550*/  @!P3 FMUL R41, R41, R41 ;  /* 0x000000292929b220 */ /* 0x004fe20000400000 */
[----:B------:R-:W-:-:S05]  /*4560*/  FSETP.GEU.AND P3, PT, R44, -126, PT ;  /* 0xc2fc00002c00780b */ /* 0x000fca0003f6e000 */
[----:B------:R-:W-:Y:S01]  /*4570*/  @!P6 FMUL R53, R53, 0.5 ;  /* 0x3f0000003535e820 */ /* 0x000fe20000400000 */
[----:B------:R-:W2:Y:S01]  /*4580*/  MUFU.EX2 R40, R40 ;  /* 0x0000002800287308 */ /* 0x000ea20000000800 */
[----:B----4-:R-:W-:Y:S01]  /*4590*/  @!P5 FMUL R45, R45, R45 ;  /* 0x0000002d2d2dd220 */ /* 0x010fe20000400000 */
[----:B------:R-:W-:Y:S02]  /*45a0*/  FSETP.GEU.AND P5, PT, R52, -126, PT ;  /* 0xc2fc00003400780b */ /* 0x000fe40003fae000 */
[----:B---3--:R-:W-:-:S03]  /*45b0*/  FMNMX R4, R4, R25, !PT ;  /* 0x0000001904047209 */ /* 0x008fc60007800000 */
[----:B------:R-:W-:Y:S01]  /*45c0*/  @!P3 FMUL R44, R44, 0.5 ;  /* 0x3f0000002c2cb820 */ /* 0x000fe20000400000 */
[----:B------:R-:W3:Y:S01]  /*45d0*/  MUFU.EX2 R53, R53 ;  /* 0x0000003500357308 */ /* 0x000ee20000000800 */
        /* <DEDUP_REMOVED lines=8> */
[----:B---3--:R-:W-:Y:S01]  /*4660*/  @!P6 FMUL R53, R53, R53 ;  /* 0x000000353535e220 */ /* 0x008fe20000400000 */
[----:B------:R-:W-:-:S03]  /*4670*/  FSETP.GEU.AND P6, PT, R56, -126, PT ;  /* 0xc2fc00003800780b */ /* 0x000fc60003fce000 */
[----:B------:R-:W-:Y:S02]  /*4680*/  FADD R9, R10, R53 ;  /* 0x000000350a097221 */ /* 0x000fe40000000000 */
        /* <DEDUP_REMOVED lines=11> */
[----:B------:R-:W-:-:S05]  /*4740*/  FSETP.GEU.AND P4, PT, R60, -126, PT ;  /* 0xc2fc00003c00780b */ /* 0x000fca0003f8e000 */
[----:B------:R-:W-:Y:S01]  /*4750*/  @!P5 FMUL R69, R69, 0.5 ;  /* 0x3f0000004545d820 */ /* 0x000fe20000400000 */
[----:B------:R-:W3:Y:S01]  /*4760*/  MUFU.EX2 R65, R65 ;  /* 0x0000004100417308 */ /* 0x000ee20000000800 */
[----:B-1----:R-:W-:Y:S01]  /*4770*/  @!P2 FMUL R61, R61, R61 ;  /* 0x0000003d3d3da220 */ /* 0x002fe20000400000 */
[----:B------:R-:W-:-:S04]  /*4780*/  FSETP.NEU.AND P2, PT, R4, -INF , PT ;  /* 0xff8000000400780b */ /* 0x000fc80003f4d000 */
[----:B------:R-:W-:Y:S01]  /*4790*/  FSEL R28, R4, RZ, P2 ;  /* 0x000000ff041c7208 */ /* 0x000fe20001000000 */
[----:B------:R-:W-:Y:S01]  /*47a0*/  @!P4 FMUL R60, R60, 0.5 ;  /* 0x3f0000003c3cc820 */ /* 0x000fe20000400000 */
[----:B------:R-:W1:Y:S01]  /*47b0*/  MUFU.EX2 R69, R69 ;  /* 0x0000004500457308 */ /* 0x000e620000000800 */
[----:B--2---:R-:W-:Y:S01]  /*47c0*/  @!P6 FMUL R56, R56, R56 ;  /* 0x000000383838e220 */ /* 0x004fe20000400000 */
[----:B------:R-:W-:Y:S01]  /*47d0*/  FSETP.GEU.AND P6, PT, R64, -126, PT ;  /* 0xc2fc00004000780b */ /* 0x000fe20003fce000 */
[----:B------:R-:W-:Y:S01]  /*47e0*/  FMUL R25, R28, UR21 ;  /* 0x000000151c197c20 */ /* 0x000fe20008400000 */
[----:B------:R-:W-:-:S03]  /*47f0*/  FSETP.GEU.AND P2, PT, R73, -126, PT ;  /* 0xc2fc00004900780b */ /* 0x000fc60003f4e000 */
[--C-:B------:R-:W-:Y:S01]  /*4800*/  FFMA R27, R27, UR21, -R25.reuse ;  /* 0x000000151b1b7c23 */ /* 0x100fe20008000819 */
[----:B------:R-:W2:Y:S01]  /*4810*/  MUFU.EX2 R60, R60 ;  /* 0x0000003c003c7308 */ /* 0x000ea20000000800 */
[----:B---3--:R-:W-:Y:S01]  /*4820*/  @!P3 FMUL R65, R65, R65 ;  /* 0x000000414141b220 */ /* 0x008fe20000400000 */
[----:B------:R-:W-:Y:S01]  /*4830*/  FSETP.GEU.AND P3, PT, R68, -126, PT ;  /* 0xc2fc00004400780b */ /* 0x000fe20003f6e000 */
[--C-:B------:R-:W-:Y:S01]  /*4840*/  FFMA R30, R30, UR21, -R25.reuse ;  /* 0x000000151e1e7c23 */ /* 0x100fe20008000819 */
[--C-:B------:R-:W-:Y:S01]  /*4850*/  FFMA R26, R26, UR21, -R25.reuse ;  /* 0x000000151a1a7c23 */ /* 0x100fe20008000819 */
[--C-:B------:R-:W-:Y:S01]  /*4860*/  FFMA R34, R34, UR21, -R25.reuse ;  /* 0x0000001522227c23 */ /* 0x100fe20008000819 */
[--C-:B------:R-:W-:Y:S01]  /*4870*/  FFMA R29, R31, UR21, -R25.reuse ;  /* 0x000000151f1d7c23 */ /* 0x100fe20008000819 */
[----:B------:R-:W-:Y:S01]  /*4880*/  @!P6 FMUL R64, R64, 0.5 ;  /* 0x3f0000004040e820 */ /* 0x000fe20000400000 */
[--C-:B------:R-:W-:Y:S01]  /*4890*/  FFMA R32, R43, UR21, -R25.reuse ;  /* 0x000000152b207c23 */ /* 0x100fe20008000819 */
[----:B-1----:R-:W-:Y:S01]  /*48a0*/  @!P5 FMUL R69, R69, R69 ;  /* 0x000000454545d220 */ /* 0x002fe20000400000 */
[----:B------:R-:W-:Y:S01]  /*48b0*/  FSETP.GEU.AND P5, PT, R27, -126, PT ;  /* 0xc2fc00001b00780b */ /* 0x000fe20003fae000 */
[----:B------:R-:W-:Y:S01]  /*48c0*/  @!P2 FMUL R73, R73, 0.5 ;  /* 0x3f0000004949a820 */ /* 0x000fe20000400000 */
[--C-:B------:R-:W-:Y:S01]  /*48d0*/  FFMA R59, R59, UR21, -R25.reuse ;  /* 0x000000153b3b7c23 */ /* 0x100fe20008000819 */
[----:B------:R-:W1:Y:S01]  /*48e0*/  MUFU.EX2 R64, R64 ;  /* 0x0000004000407308 */ /* 0x000e620000000800 */
[--C-:B------:R-:W-:Y:S01]  /*48f0*/  FFMA R63, R63, UR21, -R25.reuse ;  /* 0x000000153f3f7c23 */ /* 0x100fe20008000819 */
[----:B------:R-:W-:Y:S01]  /*4900*/  @!P3 FMUL R68, R68, 0.5 ;  /* 0x3f0000004444b820 */ /* 0x000fe20000400000 */
[--C-:B------:R-:W-:Y:S01]  /*4910*/  FFMA R51, R51, UR21, -R25.reuse ;  /* 0x0000001533337c23 */ /* 0x100fe20008000819 */
[----:B--2---:R-:W-:Y:S01]  /*4920*/  @!P4 FMUL R60, R60, R60 ;  /* 0x0000003c3c3cc220 */ /* 0x004fe20000400000 */
[----:B------:R-:W-:Y:S01]  /*4930*/  FSETP.GEU.AND P4, PT, R26, -126, PT ;  /* 0xc2fc00001a00780b */ /* 0x000fe20003f8e000 */
[--C-:B------:R-:W-:Y:S01]  /*4940*/  FFMA R67, R67, UR21, -R25.reuse ;  /* 0x0000001543437c23 */ /* 0x100fe20008000819 */
[--C-:B------:R-:W-:Y:S01]  /*4950*/  FFMA R75, R75, UR21, -R25.reuse ;  /* 0x000000154b4b7c23 */ /* 0x100fe20008000819 */
[----:B------:R-:W2:Y:S01]  /*4960*/  MUFU.EX2 R68, R68 ;  /* 0x0000004400447308 */ /* 0x000ea20000000800 */
[--C-:B------:R-:W-:Y:S01]  /*4970*/  FFMA R78, R78, UR21, -R25.reuse ;  /* 0x000000154e4e7c23 */ /* 0x100fe20008000819 */
[----:B------:R-:W-:Y:S01]  /*4980*/  @!P5 FMUL R27, R27, 0.5 ;  /* 0x3f0000001b1bd820 */ /* 0x000fe20000400000 */
[--C-:B------:R-:W-:Y:S01]  /*4990*/  FFMA R82, R82, UR21, -R25.reuse ;  /* 0x0000001552527c23 */ /* 0x100fe20008000819 */
[--C-:B------:R-:W-:Y:S01]  /*49a0*/  FFMA R83, R83, UR21, -R25.reuse ;  /* 0x0000001553537c23 */ /* 0x100fe20008000819 */
[--C-:B------:R-:W-:Y:S01]  /*49b0*/  FFMA R71, R71, UR21, -R25.reuse ;  /* 0x0000001547477c23 */ /* 0x100fe20008000819 */
[--C-:B------:R-:W-:Y:S01]  /*49c0*/  FFMA R79, R79, UR21, -R25.reuse ;  /* 0x000000154f4f7c23 */ /* 0x100fe20008000819 */
[--C-:B------:R-:W-:Y:S01]  /*49d0*/  FFMA R86, R86, UR21, -R25.reuse ;  /* 0x0000001556567c23 */ /* 0x100fe20008000819 */
[----:B------:R-:W3:Y:S01]  /*49e0*/  MUFU.EX2 R73, R73 ;  /* 0x0000004900497308 */ /* 0x000ee20000000800 */
[----:B-1----:R-:W-:Y:S01]  /*49f0*/  @!P6 FMUL R64, R64, R64 ;  /* 0x000000404040e220 */ /* 0x002fe20000400000 */
[----:B------:R-:W-:Y:S01]  /*4a00*/  FSETP.GEU.AND P6, PT, R30, -126, PT ;  /* 0xc2fc00001e00780b */ /* 0x000fe20003fce000 */
[----:B------:R-:W-:Y:S01]  /*4a10*/  @!P4 FMUL R26, R26, 0.5 ;  /* 0x3f0000001a1ac820 */ /* 0x000fe20000400000 */
[----:B------:R-:W-:-:S04]  /*4a20*/  FFMA R87, R87, UR21, -R25 ;  /* 0x0000001557577c23 */ /* 0x000fc80008000819 */
[----:B------:R1:W4:Y:S01]  /*4a30*/  MUFU.EX2 R48, R27 ;  /* 0x0000001b00307308 */ /* 0x0003220000000800 */
[----:B--2---:R-:W-:Y:S01]  /*4a40*/  @!P3 FMUL R68, R68, R68 ;  /* 0x000000444444b220 */ /* 0x004fe20000400000 */
[----:B------:R-:W-:-:S05]  /*4a50*/  FSETP.GEU.AND P3, PT, R34, -126, PT ;  /* 0xc2fc00002200780b */ /* 0x000fca0003f6e000 */
[----:B------:R-:W-:Y:S01]  /*4a60*/  @!P6 FMUL R30, R30, 0.5 ;  /* 0x3f0000001e1ee820 */ /* 0x000fe20000400000 */
[----:B------:R2:W5:Y:S01]  /*4a70*/  MUFU.EX2 R33, R26 ;  /* 0x0000001a00217308 */ /* 0x0005620000000800 */
[----:B---3--:R-:W-:Y:S01]  /*4a80*/  @!P2 FMUL R73, R73, R73 ;  /* 0x000000494949a220 */ /* 0x008fe20000400000 */
[----:B-1----:R-:W-:Y:S01]  /*4a90*/  FFMA R27, R38, UR21, -R25 ;  /* 0x00000015261b7c23 */ /* 0x002fe20008000819 */
[----:B------:R-:W-:-:S04]  /*4aa0*/  FSETP.GEU.AND P2, PT, R29, -126, PT ;  /* 0xc2fc00001d00780b */ /* 0x000fc80003f4e000 */
[----:B------:R-:W-:Y:S01]  /*4ab0*/  @!P3 FMUL R34, R34, 0.5 ;  /* 0x3f0000002222b820 */ /* 0x000fe20000400000 */
[----:B------:R1:W3:Y:S01]  /*4ac0*/  MUFU.EX2 R31, R30 ;  /* 0x0000001e001f7308 */ /* 0x0002e20000000800 */
[----:B--2---:R-:W-:Y:S01]  /*4ad0*/  FFMA R26, R35, UR21, -R25 ;  /* 0x00000015231a7c23 */ /* 0x004fe20008000819 */
[----:B----4-:R-:W-:Y:S01]  /*4ae0*/  @!P5 FMUL R48, R48, R48 ;  /* 0x000000303030d220 */ /* 0x010fe20000400000 */
[----:B------:R-:W-:-:S05]  /*4af0*/  FSETP.GEU.AND P5, PT, R27, -126, PT ;  /* 0xc2fc00001b00780b */ /* 0x000fca0003fae000 */
[----:B------:R-:W2:Y:S01]  /*4b00*/  MUFU.EX2 R35, R34 ;  /* 0x0000002200237308 */ /* 0x000ea20000000800 */
[----:B-1----:R-:W-:Y:S01]  /*4b10*/  FFMA R30, R39, UR21, -R25 ;  /* 0x00000015271e7c23 */ /* 0x002fe20008000819 */
[----:B-----5:R-:W-:Y:S01]  /*4b20*/  @!P4 FMUL R33, R33, R33 ;  /* 0x000000212121c220 */ /* 0x020fe20000400000 */
[----:B------:R-:W-:Y:S01]  /*4b30*/  FSETP.GEU.AND P4, PT, R26, -126, PT ;  /* 0xc2fc00001a00780b */ /* 0x000fe20003f8e000 */
[----:B------:R-:W-:-:S04]  /*4b40*/  @!P2 FMUL R29, R29, 0.5 ;  /* 0x3f0000001d1da820 */ /* 0x000fc80000400000 */
[----:B------:R1:W4:Y:S01]  /*4b50*/  MUFU.EX2 R72, R29 ;  /* 0x0000001d00487308 */ /* 0x0003220000000800 */
[----:B---3--:R-:W-:Y:S01]  /*4b60*/  @!P6 FMUL R31, R31, R31 ;  /* 0x0000001f1f1fe220 */ /* 0x008fe20000400000 */
[----:B------:R-:W-:Y:S01]  /*4b70*/  FSETP.GEU.AND P6, PT, R30, -126, PT ;  /* 0xc2fc00001e00780b */ /* 0x000fe20003fce000 */
[----:B------:R-:W-:-:S05]  /*4b80*/  @!P5 FMUL R27, R27, 0.5 ;  /* 0x3f0000001b1bd820 */ /* 0x000fca0000400000 */
[----:B------:R-:W-:Y:S01]  /*4b90*/  @!P4 FMUL R26, R26, 0.5 ;  /* 0x3f0000001a1ac820 */ /* 0x000fe20000400000 */
[----:B-1----:R-:W-:Y:S01]  /*4ba0*/  FFMA R29, R42, UR21, -R25 ;  /* 0x000000152a1d7c23 */ /* 0x002fe20008000819 */
[----:B------:R1:W3:Y:S01]  /*4bb0*/  MUFU.EX2 R39, R27 ;  /* 0x0000001b00277308 */ /* 0x0002e20000000800 */
[----:B--2---:R-:W-:Y:S01]  /*4bc0*/  @!P3 FMUL R35, R35, R35 ;  /* 0x000000232323b220 */ /* 0x004fe20000400000 */
[----:B------:R-:W-:-:S03]  /*4bd0*/  FSETP.GEU.AND P3, PT, R32, -126, PT ;  /* 0xc2fc00002000780b */ /* 0x000fc60003f6e000 */
[----:B------:R-:W-:Y:S01]  /*4be0*/  @!P6 FMUL R30, R30, 0.5 ;  /* 0x3f0000001e1ee820 */ /* 0x000fe20000400000 */
[----:B----4-:R-:W-:Y:S02]  /*4bf0*/  @!P2 FMUL R72, R72, R72 ;  /* 0x000000484848a220 */ /* 0x010fe40000400000 */
[----:B------:R2:W4:Y:S01]  /*4c00*/  MUFU.EX2 R38, R26 ;  /* 0x0000001a00267308 */ /* 0x0005220000000800 */
[----:B-1----:R-:W-:Y:S01]  /*4c10*/  FFMA R27, R47, UR21, -R25 ;  /* 0x000000152f1b7c23 */ /* 0x002fe20008000819 */
[----:B------:R-:W-:-:S05]  /*4c20*/  FSETP.GEU.AND P2, PT, R29, -126, PT ;  /* 0xc2fc00001d00780b */ /* 0x000fca0003f4e000 */
[----:B------:R-:W-:Y:S01]  /*4c30*/  @!P3 FMUL R32, R32, 0.5 ;  /* 0x3f0000002020b820 */ /* 0x000fe20000400000 */
[----:B------:R1:W5:Y:S01]  /*4c40*/  MUFU.EX2 R42, R30 ;  /* 0x0000001e002a7308 */ /* 0x0003620000000800 */
[----:B--2---:R-:W-:Y:S01]  /*4c50*/  FFMA R26, R46, UR21, -R25 ;  /* 0x000000152e1a7c23 */ /* 0x004fe20008000819 */
[----:B---3--:R-:W-:Y:S01]  /*4c60*/  @!P5 FMUL R39, R39, R39 ;  /* 0x000000272727d220 */ /* 0x008fe20000400000 */
[----:B------:R-:W-:-:S04]  /*4c70*/  FSETP.GEU.AND P5, PT, R27, -126, PT ;  /* 0xc2fc00001b00780b */ /* 0x000fc80003fae000 */
[----:B------:R-:W-:Y:S01]  /*4c80*/  @!P2 FMUL R29, R29, 0.5 ;  /* 0x3f0000001d1da820 */ /* 0x000fe20000400000 */
[----:B------:R-:W2:Y:S01]  /*4c90*/  MUFU.EX2 R46, R32 ;  /* 0x00000020002e7308 */ /* 0x000ea20000000800 */
[----:B-1----:R-:W-:Y:S01]  /*4ca0*/  FFMA R30, R50, UR21, -R25 ;  /* 0x00000015321e7c23 */ /* 0x002fe20008000819 */
[----:B----4-:R-:W-:Y:S01]  /*4cb0*/  @!P4 FMUL R38, R38, R38 ;  /* 0x000000262626c220 */ /* 0x010fe20000400000 */
[----:B------:R-:W-:-:S05]  /*4cc0*/  FSETP.GEU.AND P4, PT, R26, -126, PT ;  /* 0xc2fc00001a00780b */ /* 0x000fca0003f8e000 */
[----:B------:R1:W3:Y:S01]  /*4cd0*/  MUFU.EX2 R43, R29 ;  /* 0x0000001d002b7308 */ /* 0x0002e20000000800 */
[----:B-----5:R-:W-:Y:S01]  /*4ce0*/  @!P6 FMUL R42, R42, R42 ;  /* 0x0000002a2a2ae220 */ /* 0x020fe20000400000 */
[----:B------:R-:W-:Y:S01]  /*4cf0*/  FSETP.GEU.AND P6, PT, R30, -126, PT ;  /* 0xc2fc00001e00780b */ /* 0x000fe20003fce000 */
[----:B------:R-:W-:-:S05]  /*4d00*/  @!P5 FMUL R27, R27, 0.5 ;  /* 0x3f0000001b1bd820 */ /* 0x000fca0000400000 */
[----:B------:R-:W-:Y:S01]  /*4d10*/  @!P4 FMUL R26, R26, 0.5 ;  /* 0x3f0000001a1ac820 */ /* 0x000fe20000400000 */
[----:B-1----:R-:W-:Y:S01]  /*4d20*/  FFMA R29, R54, UR21, -R25 ;  /* 0x00000015361d7c23 */ /* 0x002fe20008000819 */
[----:B------:R1:W4:Y:S01]  /*4d30*/  MUFU.EX2 R50, R27 ;  /* 0x0000001b00327308 */ /* 0x0003220000000800 */
[----:B--2---:R-:W-:-:S03]  /*4d40*/  @!P3 FMUL R46, R46, R46 ;  /* 0x0000002e2e2eb220 */ /* 0x004fc60000400000 */
[----:B------:R-:W-:Y:S01]  /*4d50*/  FSETP.GEU.AND P3, PT, R29, -126, PT ;  /* 0xc2fc00001d00780b */ /* 0x000fe20003f6e000 */
[----:B------:R-:W-:Y:S01]  /*4d60*/  @!P6 FMUL R30, R30, 0.5 ;  /* 0x3f0000001e1ee820 */ /* 0x000fe20000400000 */
[----:B---3--:R-:W-:Y:S02]  /*4d70*/  @!P2 FMUL R43, R43, R43 ;  /* 0x0000002b2b2ba220 */ /* 0x008fe40000400000 */
[----:B------:R2:W3:Y:S01]  /*4d80*/  MUFU.EX2 R47, R26 ;  /* 0x0000001a002f7308 */ /* 0x0004e20000000800 */
[----:B-1----:R-:W-:Y:S01]  /*4d90*/  FFMA R27, R58, UR21, -R25 ;  /* 0x000000153a1b7c23 */ /* 0x002fe20008000819 */
[----:B------:R-:W-:-:S06]  /*4da0*/  FSETP.GEU.AND P2, PT, R51, -126, PT ;  /* 0xc2fc00003300780b */ /* 0x000fcc0003f4e000 */
[----:B------:R1:W5:Y:S01]  /*4db0*/  MUFU.EX2 R49, R30 ;  /* 0x0000001e00317308 */ /* 0x0003620000000800 */
[----:B--2---:R-:W-:Y:S01]  /*4dc0*/  FFMA R26, R55, UR21, -R25 ;  /* 0x00000015371a7c23 */ /* 0x004fe20008000819 */
[----:B------:R-:W-:Y:S01]  /*4dd0*/  @!P3 FMUL R29, R29, 0.5 ;  /* 0x3f0000001d1db820 */ /* 0x000fe20000400000 */
[----:B----4-:R-:W-:Y:S01]  /*4de0*/  @!P5 FMUL R50, R50, R50 ;  /* 0x000000323232d220 */ /* 0x010fe20000400000 */
[----:B------:R-:W-:-:S03]  /*4df0*/  FSETP.GEU.AND P5, PT, R27, -126, PT ;  /* 0xc2fc00001b00780b */ /* 0x000fc60003fae000 */
[----:B------:R-:W-:Y:S01]  /*4e00*/  @!P2 FMUL R51, R51, 0.5 ;  /* 0x3f0000003333a820 */ /* 0x000fe20000400000 */
[----:B------:R2:W4:Y:S01]  /*4e10*/  MUFU.EX2 R55, R29 ;  /* 0x0000001d00377308 */ /* 0x0005220000000800 */
[----:B---3--:R-:W-:Y:S01]  /*4e20*/  @!P4 FMUL R47, R47, R47 ;  /* 0x0000002f2f2fc220 */ /* 0x008fe20000400000 */
[----:B------:R-:W-:Y:S01]  /*4e30*/  FSETP.GEU.AND P4, PT, R26, -126, PT ;  /* 0xc2fc00001a00780b */ /* 0x000fe20003f8e000 */
[----:B-1----:R-:W-:-:S05]  /*4e40*/  FFMA R30, R62, UR21, -R25 ;  /* 0x000000153e1e7c23 */ /* 0x002fca0008000819 */
[----:B------:R1:W3:Y:S01]  /*4e50*/  MUFU.EX2 R54, R51 ;  /* 0x0000003300367308 */ /* 0x0002e20000000800 */
[----:B-----5:R-:W-:Y:S01]  /*4e60*/  @!P6 FMUL R49, R49, R49 ;  /* 0x000000313131e220 */ /* 0x020fe20000400000 */
[----:B------:R-:W-:Y:S01]  /*4e70*/  FSETP.GEU.AND P6, PT, R59, -126, PT ;  /* 0xc2fc00003b00780b */ /* 0x000fe20003fce000 */
[----:B------:R-:W-:Y:S01]  /*4e80*/  @!P5 FMUL R27, R27, 0.5 ;  /* 0x3f0000001b1bd820 */ /* 0x000fe20000400000 */
[----:B--2---:R-:W-:-:S03]  /*4e90*/  FFMA R29, R74, UR21, -R25 ;  /* 0x000000154a1d7c23 */ /* 0x004fc60008000819 */
[----:B------:R-:W-:Y:S01]  /*4ea0*/  @!P4 FMUL R26, R26, 0.5 ;  /* 0x3f0000001a1ac820 */ /* 0x000fe20000400000 */
[----:B------:R2:W5:Y:S01]  /*4eb0*/  MUFU.EX2 R62, R27 ;  /* 0x0000001b003e7308 */ /* 0x0005620000000800 */
[----:B----4-:R-:W-:Y:S01]  /*4ec0*/  @!P3 FMUL R55, R55, R55 ;  /* 0x000000373737b220 */ /* 0x010fe20000400000 */
[----:B------:R-:W-:Y:S01]  /*4ed0*/  FSETP.GEU.AND P3, PT, R63, -126, PT ;  /* 0xc2fc00003f00780b */ /* 0x000fe20003f6e000 */
[----:B-1----:R-:W-:Y:S01]  /*4ee0*/  FADD R51, -R28, R7 ;  /* 0x000000071c337221 */ /* 0x002fe20000000100 */
[----:B------:R-:W-:Y:S01]  /*4ef0*/  FADD R7, R24, R41 ;  /* 0x0000002918077221 */ /* 0x000fe20000000000 */
[----:B------:R-:W-:Y:S01]  /*4f00*/  FADD R28, R20, R69 ;  /* 0x00000045141c7221 */ /* 0x000fe20000000000 */
[----:B------:R-:W-:Y:S01]  /*4f10*/  F2FP.F16.F32.PACK_AB R24, R11, R24 ;  /* 0x000000180b18723e */ /* 0x000fe200000000ff */
[----:B------:R-:W-:Y:S01]  /*4f20*/  @!P6 FMUL R59, R59, 0.5 ;  /* 0x3f0000003b3be820 */ /* 0x000fe20000400000 */
[----:B------:R1:W4:Y:S01]  /*4f30*/  MUFU.EX2 R58, R26 ;  /* 0x0000001a003a7308 */ /* 0x0003220000000800 */
[----:B--2---:R-:W-:Y:S01]  /*4f40*/  FFMA R27, R70, UR21, -R25 ;  /* 0x00000015461b7c23 */ /* 0x004fe20008000819 */
[----:B---3--:R-:W-:Y:S01]  /*4f50*/  @!P2 FMUL R54, R54, R54 ;  /* 0x000000363636a220 */ /* 0x008fe20000400000 */
[----:B------:R-:W-:Y:S01]  /*4f60*/  FSETP.GEU.AND P2, PT, R30, -126, PT ;  /* 0xc2fc00001e00780b */ /* 0x000fe20003f4e000 */
[----:B------:R-:W-:Y:S01]  /*4f70*/  FMUL R51, R51, UR21 ;  /* 0x0000001533337c20 */ /* 0x000fe20008400000 */
[----:B------:R-:W-:Y:S01]  /*4f80*/  FADD R32, R9, R28 ;  /* 0x0000001c09207221 */ /* 0x000fe20000000000 */
[----:B------:R-:W-:Y:S01]  /*4f90*/  FADD R9, R12, R57 ;  /* 0x000000390c097221 */ /* 0x000fe20000000000 */
[----:B------:R-:W-:Y:S01]  /*4fa0*/  @!P3 FMUL R63, R63, 0.5 ;  /* 0x3f0000003f3fb820 */ /* 0x000fe20000400000 */
[----:B------:R-:W2:Y:S01]  /*4fb0*/  MUFU.EX2 R59, R59 ;  /* 0x0000003b003b7308 */ /* 0x000ea20000000800 */
[----:B-1----:R-:W-:Y:S01]  /*4fc0*/  FFMA R26, R66, UR21, -R25 ;  /* 0x00000015421a7c23 */ /* 0x002fe20008000819 */
[----:B-----5:R-:W-:Y:S01]  /*4fd0*/  @!P5 FMUL R62, R62, R62 ;  /* 0x0000003e3e3ed220 */ /* 0x020fe20000400000 */
[----:B------:R-:W-:Y:S01]  /*4fe0*/  FSETP.GEU.AND P5, PT, R67, -126, PT ;  /* 0xc2fc00004300780b */ /* 0x000fe20003fae000 */
[----:B------:R-:W-:Y:S01]  /*4ff0*/  FADD R25, R15, R44 ;  /* 0x0000002c0f197221 */ /* 0x000fe20000000000 */
[----:B------:R-:W-:Y:S01]  /*5000*/  FADD R28, R22, R73 ;  /* 0x00000049161c7221 */ /* 0x000fe20000000000 */
[----:B------:R-:W-:-:S02]  /*5010*/  F2FP.F16.F32.PACK_AB R44, R44, R53 ;  /* 0x000000352c2c723e */ /* 0x000fc400000000ff */
[----:B------:R-:W1:Y:S01]  /*5020*/  MUFU.EX2 R63, R63 ;  /* 0x0000003f003f7308 */ /* 0x000e620000000800 */
[----:B----4-:R-:W-:Y:S01]  /*5030*/  @!P4 FMUL R58, R58, R58 ;  /* 0x0000003a3a3ac220 */ /* 0x010fe20000400000 */
[----:B------:R-:W-:Y:S01]  /*5040*/  FSETP.GEU.AND P4, PT, R26, -126, PT ;  /* 0xc2fc00001a00780b */ /* 0x000fe20003f8e000 */
[----:B------:R-:W-:Y:S01]  /*5050*/  @!P2 FMUL R30, R30, 0.5 ;  /* 0x3f0000001e1ea820 */ /* 0x000fe20000400000 */
[----:B------:R-:W-:Y:S01]  /*5060*/  FADD R34, R9, R28 ;  /* 0x0000001c09227221 */ /* 0x000fe20000000000 */
[----:B------:R-:W-:Y:S01]  /*5070*/  FADD R9, R17, R52 ;  /* 0x0000003411097221 */ /* 0x000fe20000000000 */
[----:B------:R-:W-:Y:S02]  /*5080*/  FADD R28, R37, R68 ;  /* 0x00000044251c7221 */ /* 0x000fe40000000000 */
[----:B------:R-:W-:Y:S01]  /*5090*/  @!P5 FMUL R67, R67, 0.5 ;  /* 0x3f0000004343d820 */ /* 0x000fe20000400000 */
[----:B--2---:R-:W-:Y:S01]  /*50a0*/  @!P6 FMUL R59, R59, R59 ;  /* 0x0000003b3b3be220 */ /* 0x004fe20000400000 */
[----:B------:R-:W-:Y:S01]  /*50b0*/  FSETP.GEU.AND P6, PT, R27, -126, PT ;  /* 0xc2fc00001b00780b */ /* 0x000fe20003fce000 */
[----:B------:R2:W3:Y:S01]  /*50c0*/  MUFU.EX2 R66, R30 ;  /* 0x0000001e00427308 */ /* 0x0004e20000000800 */
[----:B------:R-:W-:Y:S01]  /*50d0*/  FADD R28, R9, R28 ;  /* 0x0000001c091c7221 */ /* 0x000fe20000000000 */
[----:B------:R-:W-:-:S02]  /*50e0*/  FADD R9, R33, R62 ;  /* 0x0000003e21097221 */ /* 0x000fc40000000000 */
[----:B------:R-:W-:Y:S01]  /*50f0*/  @!P4 FMUL R26, R26, 0.5 ;  /* 0x3f0000001a1ac820 */ /* 0x000fe20000400000 */
[----:B-1----:R-:W-:Y:S01]  /*5100*/  @!P3 FMUL R63, R63, R63 ;  /* 0x0000003f3f3fb220 */ /* 0x002fe20000400000 */
[----:B------:R-:W-:Y:S02]  /*5110*/  FSETP.GEU.AND P3, PT, R29, -126, PT ;  /* 0xc2fc00001d00780b */ /* 0x000fe40003f6e000 */
[----:B------:R1:W4:Y:S01]  /*5120*/  MUFU.EX2 R70, R26 ;  /* 0x0000001a00467308 */ /* 0x0003220000000800 */
[----:B--2---:R-:W-:Y:S01]  /*5130*/  FADD R30, R23, R64 ;  /* 0x00000040171e7221 */ /* 0x004fe20000000000 */
[----:B------:R-:W-:Y:S02]  /*5140*/  F2FP.F16.F32.PACK_AB R64, R64, R69 ;  /* 0x000000454040723e */ /* 0x000fe400000000ff */
[----:B------:R-:W-:Y:S01]  /*5150*/  @!P6 FMUL R27, R27, 0.5 ;  /* 0x3f0000001b1be820 */ /* 0x000fe20000400000 */
[----:B------:R-:W-:-:S03]  /*5160*/  FADD R30, R25, R30 ;  /* 0x0000001e191e7221 */ /* 0x000fc60000000000 */
[----:B------:R-:W2:Y:S01]  /*5170*/  MUFU.EX2 R67, R67 ;  /* 0x0000004300437308 */ /* 0x000ea20000000800 */
[----:B---3--:R-:W-:Y:S01]  /*5180*/  @!P2 FMUL R66, R66, R66 ;  /* 0x000000424242a220 */ /* 0x008fe20000400000 */
[----:B------:R-:W-:Y:S01]  /*5190*/  FSETP.GEU.AND P2, PT, R71, -126, PT ;  /* 0xc2fc00004700780b */ /* 0x000fe20003f4e000 */
[----:B-1----:R-:W-:Y:S01]  /*51a0*/  FADD R26, R14, R61 ;  /* 0x0000003d0e1a7221 */ /* 0x002fe20000000000 */
[----:B------:R-:W-:-:S04]  /*51b0*/  @!P3 FMUL R29, R29, 0.5 ;  /* 0x3f0000001d1db820 */ /* 0x000fc80000400000 */
[----:B------:R1:W3:Y:S01]  /*51c0*/  MUFU.EX2 R74, R27 ;  /* 0x0000001b004a7308 */ /* 0x0002e20000000800 */
[----:B----4-:R-:W-:Y:S01]  /*51d0*/  @!P4 FMUL R70, R70, R70 ;  /* 0x000000464646c220 */ /* 0x010fe20000400000 */
[----:B------:R-:W-:-:S03]  /*51e0*/  FSETP.GEU.AND P4, PT, R75, -126, PT ;  /* 0xc2fc00004b00780b */ /* 0x000fc60003f8e000 */
[----:B------:R-:W-:Y:S02]  /*51f0*/  FADD R77, R35, R70 ;  /* 0x00000046234d7221 */ /* 0x000fe40000000000 */
[----:B------:R-:W-:Y:S01]  /*5200*/  @!P2 FMUL R71, R71, 0.5 ;  /* 0x3f0000004747a820 */ /* 0x000fe20000400000 */
[----:B------:R4:W5:Y:S01]  /*5210*/  MUFU.EX2 R76, R29 ;  /* 0x0000001d004c7308 */ /* 0x0009620000000800 */
[----:B--2---:R-:W-:Y:S01]  /*5220*/  @!P5 FMUL R67, R67, R67 ;  /* 0x000000434343d220 */ /* 0x004fe20000400000 */
[----:B------:R-:W-:Y:S01]  /*5230*/  FSETP.GEU.AND P5, PT, R78, -126, PT ;  /* 0xc2fc00004e00780b */ /* 0x000fe20003fae000 */
[----:B-1----:R-:W-:Y:S01]  /*5240*/  FADD R27, R7, R26 ;  /* 0x0000001a071b7221 */ /* 0x002fe20000000000 */
[----:B------:R-:W-:Y:S01]  /*5250*/  FADD R7, R11, R36 ;  /* 0x000000240b077221 */ /* 0x000fe20000000000 */
[----:B------:R-:W-:Y:S01]  /*5260*/  FADD R26, R19, R56 ;  /* 0x00000038131a7221 */ /* 0x000fe20000000000 */
[----:B------:R-:W-:Y:S01]  /*5270*/  F2FP.F16.F32.PACK_AB R36, R36, R41 ;  /* 0x000000292424723e */ /* 0x000fe200000000ff */
[----:B------:R-:W-:Y:S01]  /*5280*/  @!P4 FMUL R75, R75, 0.5 ;  /* 0x3f0000004b4bc820 */ /* 0x000fe20000400000 */
[----:B------:R-:W1:Y:S01]  /*5290*/  MUFU.EX2 R71, R71 ;  /* 0x0000004700477308 */ /* 0x000e620000000800 */
[----:B---3--:R-:W-:Y:S01]  /*52a0*/  @!P6 FMUL R74, R74, R74 ;  /* 0x0000004a4a4ae220 */ /* 0x008fe20000400000 */
[----:B------:R-:W-:Y:S01]  /*52b0*/  FSETP.GEU.AND P6, PT, R82, -126, PT ;  /* 0xc2fc00005200780b */ /* 0x000fe20003fce000 */
[----:B----4-:R-:W-:Y:S01]  /*52c0*/  FADD R29, R7, R26 ;  /* 0x0000001a071d7221 */ /* 0x010fe20000000000 */
[----:B------:R-:W-:Y:S01]  /*52d0*/  FADD R7, R8, R45 ;  /* 0x0000002d08077221 */ /* 0x000fe20000000000 */
[----:B------:R-:W-:Y:S01]  /*52e0*/  FADD R26, R18, R65 ;  /* 0x00000041121a7221 */ /* 0x000fe20000000000 */
[----:B------:R-:W-:Y:S01]  /*52f0*/  FADD R27, R27, R32 ;  /* 0x000000201b1b7221 */ /* 0x000fe20000000000 */
[----:B------:R-:W-:Y:S01]  /*5300*/  @!P5 FMUL R78, R78, 0.5 ;  /* 0x3f0000004e4ed820 */ /* 0x000fe20000400000 */
[----:B------:R-:W2:Y:S01]  /*5310*/  MUFU.EX2 R75, R75 ;  /* 0x0000004b004b7308 */ /* 0x000ea20000000800 */
[----:B-----5:R-:W-:Y:S01]  /*5320*/  @!P3 FMUL R76, R76, R76 ;  /* 0x0000004c4c4cb220 */ /* 0x020fe20000400000 */
[----:B------:R-:W-:Y:S01]  /*5330*/  FSETP.GEU.AND P3, PT, R83, -126, PT ;  /* 0xc2fc00005300780b */ /* 0x000fe20003f6e000 */
[----:B------:R-:W-:Y:S01]  /*5340*/  FADD R25, R7, R26 ;  /* 0x0000001a07197221 */ /* 0x000fe20000000000 */
[----:B------:R-:W-:Y:S01]  /*5350*/  FADD R7, R13, R40 ;  /* 0x000000280d077221 */ /* 0x000fe20000000000 */
[----:B------:R-:W-:Y:S01]  /*5360*/  FADD R26, R21, R60 ;  /* 0x0000003c151a7221 */ /* 0x000fe20000000000 */
[----:B------:R-:W-:Y:S01]  /*5370*/  FADD R80, R43, R76 ;  /* 0x0000004c2b507221 */ /* 0x000fe20000000000 */
[----:B------:R-:W-:Y:S01]  /*5380*/  @!P6 FMUL R82, R82, 0.5 ;  /* 0x3f0000005252e820 */ /* 0x000fe20000400000 */
[----:B------:R-:W3:Y:S01]  /*5390*/  MUFU.EX2 R78, R78 ;  /* 0x0000004e004e7308 */ /* 0x000ee20000000800 */
[----:B-1----:R-:W-:Y:S01]  /*53a0*/  @!P2 FMUL R71, R71, R71 ;  /* 0x000000474747a220 */ /* 0x002fe20000400000 */
[----:B------:R-:W-:Y:S01]  /*53b0*/  FSETP.GEU.AND P2, PT, R51, -126, PT ;  /* 0xc2fc00003300780b */ /* 0x000fe20003f4e000 */
[----:B------:R-:W-:Y:S01]  /*53c0*/  FADD R7, R7, R26 ;  /* 0x0000001a07077221 */ /* 0x000fe20000000000 */
[----:B------:R-:W-:Y:S01]  /*53d0*/  FADD R26, R48, R59 ;  /* 0x0000003b301a7221 */ /* 0x000fe20000000000 */
[----:B------:R-:W-:Y:S01]  /*53e0*/  FADD R85, R9, R80 ;  /* 0x0000005009557221 */ /* 0x000fe20000000000 */
[----:B------:R-:W-:Y:S01]  /*53f0*/  FADD R9, R31, R66 ;  /* 0x000000421f097221 */ /* 0x000fe20000000000 */
[----:B------:R-:W-:Y:S01]  /*5400*/  @!P3 FMUL R83, R83, 0.5 ;  /* 0x3f0000005353b820 */ /* 0x000fe20000400000 */
[----:B------:R-:W1:Y:S01]  /*5410*/  MUFU.EX2 R82, R82 ;  /* 0x0000005200527308 */ /* 0x000e620000000800 */
        /* <DEDUP_REMOVED lines=29> */
[----:B------:R-:W-:Y:S01]  /*55f0*/  SHF.L.U32 R7, R6, 0x1f, RZ ;  /* 0x0000001f06077819 */ /* 0x000fe200000006ff */
[----:B------:R-:W-:Y:S01]  /*5600*/  @!P6 FMUL R87, R87, 0.5 ;  /* 0x3f0000005757e820 */ /* 0x000fe20000400000 */
[----:B------:R-:W2:Y:S01]  /*5610*/  MUFU.EX2 R86, R86 ;  /* 0x0000005600567308 */ /* 0x000ea20000000800 */
[----:B------:R-:W-:Y:S01]  /*5620*/  FADD R115, R26, R77 ;  /* 0x0000004d1a737221 */ /* 0x000fe20000000000 */
[----:B------:R-:W-:Y:S01]  /*5630*/  FADD R26, R39, R74 ;  /* 0x0000004a271a7221 */ /* 0x000fe20000000000 */
[----:B------:R-:W-:Y:S01]  /*5640*/  FADD R77, R42, R71 ;  /* 0x000000472a4d7221 */ /* 0x000fe20000000000 */
[----:B------:R-:W-:Y:S01]  /*5650*/  FADD R85, R85, R114 ;  /* 0x0000007255557221 */ /* 0x000fe20000000000 */
[----:B------:R-:W-:Y:S01]  /*5660*/  FADD R112, R112, R115 ;  /* 0x0000007370707221 */ /* 0x000fe20000000000 */
[----:B---3--:R-:W-:Y:S01]  /*5670*/  @!P2 FMUL R51, R51, R51 ;  /* 0x000000333333a220 */ /* 0x008fe20000400000 */
[----:B------:R-:W-:Y:S01]  /*5680*/  @!P3 FMUL R16, R16, 0.5 ;  /* 0x3f0000001010b820 */ /* 0x000fe20000400000 */
[----:B------:R-:W3:Y:S01]  /*5690*/  MUFU.EX2 R87, R87 ;  /* 0x0000005700577308 */ /* 0x000ee20000000800 */
[----:B-1----:R-:W-:Y:S01]  /*56a0*/  @!P4 FMUL R79, R79, R79 ;  /* 0x0000004f4f4fc220 */ /* 0x002fe20000400000 */
[----:B------:R-:W-:Y:S01]  /*56b0*/  F2FP.F16.F32.PACK_AB R29, R38, R35 ;  /* 0x00000023261d723e */ /* 0x000fe200000000ff */
[----:B------:R1:W4:Y:S01]  /*56c0*/  SYNCS.PHASECHK.TRANS64.TRYWAIT P2, [UR10+0x12000], R7 ;  /* 0x01200007ff0075a7 */ /* 0x000322000804014a */
[-C--:B------:R-:W-:Y:S01]  /*56d0*/  FMUL R106, R106, R51.reuse ;  /* 0x000000336a6a7220 */ /* 0x080fe20000400000 */
[----:B------:R-:W-:Y:S01]  /*56e0*/  FADD R80, R50, R79 ;  /* 0x0000004f32507221 */ /* 0x000fe20000000000 */
[-C--:B------:R-:W-:Y:S01]  /*56f0*/  FMUL R107, R107, R51.reuse ;  /* 0x000000336b6b7220 */ /* 0x080fe20000400000 */
[-C--:B------:R-:W-:Y:S01]  /*5700*/  FMUL R110, R110, R51.reuse ;  /* 0x000000336e6e7220 */ /* 0x080fe20000400000 */
[----:B------:R-:W5:Y:S01]  /*5710*/  MUFU.EX2 R16, R16 ;  /* 0x0000001000107308 */ /* 0x000f620000000800 */
[----:B--2---:R-:W-:Y:S01]  /*5720*/  @!P5 FMUL R86, R86, R86 ;  /* 0x000000565656d220 */ /* 0x004fe20000400000 */
[----:B------:R-:W-:Y:S01]  /*5730*/  FADD R9, R9, R80 ;  /* 0x0000005009097221 */ /* 0x000fe20000000000 */
[-C--:B------:R-:W-:Y:S01]  /*5740*/  FMUL R111, R111, R51.reuse ;  /* 0x000000336f6f7220 */ /* 0x080fe20000400000 */
[-C--:B------:R-:W-:Y:S01]  /*5750*/  FMUL R98, R98, R51.reuse ;  /* 0x0000003362627220 */ /* 0x080fe20000400000 */
[----:B------:R-:W-:Y:S01]  /*5760*/  FADD R81, R55, R86 ;  /* 0x0000005637517221 */ /* 0x000fe20000000000 */
[-C--:B------:R-:W-:Y:S01]  /*5770*/  FMUL R99, R99, R51.reuse ;  /* 0x0000003363637220 */ /* 0x080fe20000400000 */
[-C--:B------:R-:W-:Y:S01]  /*5780*/  FMUL R102, R102, R51.reuse ;  /* 0x0000003366667220 */ /* 0x080fe20000400000 */
[----:B------:R-:W-:Y:S01]  /*5790*/  FMUL R103, R103, R51 ;  /* 0x0000003367677220 */ /* 0x000fe20000400000 */
[----:B---3--:R-:W-:Y:S01]  /*57a0*/  @!P6 FMUL R87, R87, R87 ;  /* 0x000000575757e220 */ /* 0x008fe20000400000 */
[----:B------:R-:W-:Y:S01]  /*57b0*/  FADD R26, R26, R81 ;  /* 0x000000511a1a7221 */ /* 0x000fe20000000000 */
[-C--:B------:R-:W-:Y:S01]  /*57c0*/  FMUL R90, R90, R51.reuse ;  /* 0x000000335a5a7220 */ /* 0x080fe20000400000 */
[-C--:B------:R-:W-:Y:S01]  /*57d0*/  FMUL R91, R91, R51.reuse ;  /* 0x000000335b5b7220 */ /* 0x080fe20000400000 */
[----:B------:R-:W-:Y:S01]  /*57e0*/  FADD R84, R58, R87 ;  /* 0x000000573a547221 */ /* 0x000fe20000000000 */
[----:B------:R-:W-:Y:S01]  /*57f0*/  FADD R26, R113, R26 ;  /* 0x0000001a711a7221 */ /* 0x000fe20000000000 */
[-C--:B------:R-:W-:Y:S01]  /*5800*/  FMUL R94, R94, R51.reuse ;  /* 0x000000335e5e7220 */ /* 0x080fe20000400000 */
[----:B------:R-:W-:Y:S01]  /*5810*/  FMUL R95, R95, R51 ;  /* 0x000000335f5f7220 */ /* 0x000fe20000400000 */
[----:B------:R-:W-:Y:S01]  /*5820*/  FADD R84, R77, R84 ;  /* 0x000000544d547221 */ /* 0x000fe20000000000 */
[----:B------:R-:W-:Y:S01]  /*5830*/  FADD R26, R85, R26 ;  /* 0x0000001a551a7221 */ /* 0x000fe20000000000 */
[----:B-----5:R-:W-:Y:S01]  /*5840*/  @!P3 FMUL R16, R16, R16 ;  /* 0x000000101010b220 */ /* 0x020fe20000400000 */
[----:B------:R-:W-:Y:S01]  /*5850*/  F2FP.F16.F32.PACK_AB R25, R48, R33 ;  /* 0x000000213019723e */ /* 0x000fe200000000ff */
[----:B------:R-:W-:Y:S01]  /*5860*/  FADD R9, R9, R84 ;  /* 0x0000005409097221 */ /* 0x000fe20000000000 */
[----:B------:R-:W-:Y:S01]  /*5870*/  F2FP.F16.F32.PACK_AB R35, R50, R47 ;  /* 0x0000002f3223723e */ /* 0x000fe200000000ff */
[----:B------:R-:W-:Y:S01]  /*5880*/  FFMA R5, R16, R5, R27 ;  /* 0x0000000510057223 */ /* 0x000fe2000000001b */
[----:B------:R-:W-:Y:S01]  /*5890*/  F2FP.F16.F32.PACK_AB R27, R72, R31 ;  /* 0x0000001f481b723e */ /* 0x000fe200000000ff */
[----:B------:R-:W-:Y:S01]  /*58a0*/  FADD R9, R112, R9 ;  /* 0x0000000970097221 */ /* 0x000fe20000000000 */
[----:B------:R-:W-:Y:S01]  /*58b0*/  F2FP.F16.F32.PACK_AB R31, R42, R39 ;  /* 0x000000272a1f723e */ /* 0x000fe200000000ff */
[----:B------:R-:W-:Y:S01]  /*58c0*/  FMUL R104, R104, R16 ;  /* 0x0000001068687220 */ /* 0x000fe20000400000 */
[----:B------:R-:W-:Y:S01]  /*58d0*/  F2FP.F16.F32.PACK_AB R33, R46, R43 ;  /* 0x0000002b2e21723e */ /* 0x000fe200000000ff */
[----:B------:R-:W-:Y:S01]  /*58e0*/  FADD R26, R26, R9 ;  /* 0x000000091a1a7221 */ /* 0x000fe20000000000 */
[----:B------:R-:W-:Y:S01]  /*58f0*/  F2FP.F16.F32.PACK_AB R50, R37, R22 ;  /* 0x000000162532723e */ /* 0x000fe200000000ff */
[----:B------:R-:W-:Y:S01]  /*5900*/  FMUL R105, R105, R16 ;  /* 0x0000001069697220 */ /* 0x000fe20000400000 */
[----:B------:R-:W-:Y:S01]  /*5910*/  F2FP.F16.F32.PACK_AB R37, R59, R62 ;  /* 0x0000003e3b25723e */ /* 0x000fe200000000ff */
[----:B------:R-:W-:Y:S01]  /*5920*/  FFMA R2, R51, R2, R26 ;  /* 0x0000000233027223 */ /* 0x000fe2000000001a */
[----:B------:R-:W-:Y:S01]  /*5930*/  F2FP.F16.F32.PACK_AB R51, R58, R55 ;  /* 0x000000373a33723e */ /* 0x000fe200000000ff */
[-C--:B------:R-:W-:Y:S01]  /*5940*/  FMUL R108, R108, R16.reuse ;  /* 0x000000106c6c7220 */ /* 0x080fe20000400000 */
[----:B------:R-:W-:Y:S01]  /*5950*/  F2FP.F16.F32.PACK_AB R38, R40, R45 ;  /* 0x0000002d2826723e */ /* 0x000fe200000000ff */
[----:B------:R-:W-:Y:S01]  /*5960*/  FMUL R109, R109, R16 ;  /* 0x000000106d6d7220 */ /* 0x000fe20000400000 */
[----:B------:R-:W-:Y:S01]  /*5970*/  F2FP.F16.F32.PACK_AB R39, R63, R66 ;  /* 0x000000423f27723e */ /* 0x000fe200000000ff */
[-C--:B------:R-:W-:Y:S01]  /*5980*/  FMUL R96, R96, R16.reuse ;  /* 0x0000001060607220 */ /* 0x080fe20000400000 */
[----:B------:R-:W-:Y:S01]  /*5990*/  F2FP.F16.F32.PACK_AB R46, R52, R57 ;  /* 0x00000039342e723e */ /* 0x000fe200000000ff */
[-C--:B------:R-:W-:Y:S01]  /*59a0*/  FMUL R97, R97, R16.reuse ;  /* 0x0000001061617220 */ /* 0x080fe20000400000 */
[----:B------:R-:W-:Y:S01]  /*59b0*/  F2FP.F16.F32.PACK_AB R58, R60, R65 ;  /* 0x000000413c3a723e */ /* 0x000fe200000000ff */
[-C--:B------:R-:W-:Y:S01]  /*59c0*/  FMUL R100, R100, R16.reuse ;  /* 0x0000001064647220 */ /* 0x080fe20000400000 */
[-C--:B------:R-:W-:Y:S01]  /*59d0*/  FMUL R101, R101, R16.reuse ;  /* 0x0000001065657220 */ /* 0x080fe20000400000 */
[-C--:B------:R-:W-:Y:S01]  /*59e0*/  FMUL R88, R88, R16.reuse ;  /* 0x0000001058587220 */ /* 0x080fe20000400000 */
[-C--:B------:R-:W-:Y:S01]  /*59f0*/  FMUL R89, R89, R16.reuse ;  /* 0x0000001059597220 */ /* 0x080fe20000400000 */
[-C--:B------:R-:W-:Y:S01]  /*5a00*/  FMUL R92, R92, R16.reuse ;  /* 0x000000105c5c7220 */ /* 0x080fe20000400000 */
[----:B------:R-:W-:Y:S01]  /*5a10*/  FMUL R93, R93, R16 ;  /* 0x000000105d5d7220 */ /* 0x000fe20000400000 */
        /* <DEDUP_REMOVED lines=14> */
[----:B-1--4-:R-:W-:Y:S06]  /*5b00*/  @!P0 BRA `(.L_x_27) ;  /* 0x0000000000048947 */ /* 0x012fec0003800000 */
[----:B------:R-:W-:Y:S01]  /*5b10*/  BPT.TRAP 0x1 ;  /* 0x000000040000795c */ /* 0x000fe20000300000 */
.L_x_27:
[----:B------:R-:W-:Y:S05]  /*5b20*/  @P2 BRA `(.L_x_28) ;  /* 0x0000000000082947 */ /* 0x000fea0003800000 */
[----:B------:R-:W1:Y:S02]  /*5b30*/  SYNCS.PHASECHK.TRANS64.TRYWAIT P2, [UR10+0x12000], R7 ;  /* 0x01200007ff0075a7 */ /* 0x000e64000804014a */
[----:B-1----:R-:W-:Y:S05]  /*5b40*/  @!P2 BRA `(.L_x_29) ;  /* 0x000000340030a947 */ /* 0x002fea0003800000 */
.L_x_28:
[----:B------:R-:W-:Y:S01]  /*5b50*/  UIMAD UR10, UR7, 0x300, UR5 ;  /* 0x00000300070a78a4 */ /* 0x000fe2000f8e0205 */
[----:B------:R-:W-:Y:S01]  /*5b60*/  WARPGROUP.ARRIVE ;  /* 0x00000000000079c5 */ /* 0x000fe20000000000 */
[----:B------:R-:W-:Y:S01]  /*5b70*/  UMOV UR11, 0xc0000010 ;  /* 0xc0000010000b7882 */ /* 0x000fe20000000000 */
[----:B------:R-:W-:Y:S01]  /*5b80*/  UMOV UR15, 0xc0000010 ;  /* 0xc0000010000f7882 */ /* 0x000fe20000000000 */
[----:B------:R-:W-:Y:S01]  /*5b90*/  UIADD3 UR14, UR10, 0x100, URZ ;  /* 0x000001000a0e7890 */ /* 0x000fe2000fffe03f */
[----:B------:R-:W-:Y:S01]  /*5ba0*/  F2FP.F16.F32.PACK_AB R67, R87, R86 ;  /* 0x000000565743723e */ /* 0x000fe200000000ff */
[----:B------:R-:W-:Y:S01]  /*5bb0*/  UIADD3 UR18, UR10, 0x200, URZ ;  /* 0x000002000a127890 */ /* 0x000fe2000fffe03f */
[----:B------:R-:W-:Y:S02]  /*5bc0*/  UMOV UR19, 0xc0000010 ;  /* 0xc000001000137882 */ /* 0x000fe40000000000 */
[----:B------:R-:W-:Y:S01]  /*5bd0*/  HGMMA.64x16x16.F32 R104, R24, gdesc[UR8].tnspB, R104, gsb0 ;  /* 0x4020000818687df0 */ /* 0x000fe20008000868 */
[----:B------:R-:W-:Y:S01]  /*5be0*/  UIADD3 UR20, UR10, 0x220, URZ ;  /* 0x000002200a147890 */ /* 0x000fe2000fffe03f */
[----:B------:R-:W-:Y:S01]  /*5bf0*/  UMOV UR11, 0xc0000010 ;  /* 0xc0000010000b7882 */ /* 0x000fe20000000000 */
[----:B------:R-:W-:-:S02]  /*5c00*/  WARPGROUP.DEPBAR.LE gsb0, 0x0 ;  /* 0x00008000000079c5 */ /* 0x000fc40000010000 */
        /* <DEDUP_REMOVED lines=12> */
[----:B------:R-:W-:Y:S01]  /*5cd0*/  UMOV UR14, UR20 ;  /* 0x00000014000e7c82 */ /* 0x000fe20008000000 */
[----:B------:R-:W-:Y:S01]  /*5ce0*/  UMOV UR15, 0xc0000010 ;  /* 0xc0000010000f7882 */ /* 0x000fe20000000000 */
[----:B------:R-:W-:Y:S01]  /*5cf0*/  UIADD3 UR20, UR10, 0x240, URZ ;  /* 0x000002400a147890 */ /* 0x000fe2000fffe03f */
        /* <DEDUP_REMOVED lines=89> */
[----:B------:R-:W-:Y:S01]  /*6290*/  UIADD3 UR10, UR10, 0x2e0, URZ ;  /* 0x000002e00a0a7890 */ /* 0x000fe2000fffe03f */
        /* <DEDUP_REMOVED lines=12> */
.L_x_30:
[----:B------:R-:W-:-:S04]  /*6360*/  ULEA UR10, UR4, UR36, 0x3 ;  /* 0x00000024040a7291 */ /* 0x000fc8000f8e183f */
[----:B------:R-:W-:-:S04]  /*6370*/  UIADD3 UR10, UR10, 0x12028, URZ ;  /* 0x000120280a0a7890 */ /* 0x000fc8000fffe03f */
[----:B------:R-:W-:-:S09]  /*6380*/  UPRMT UR10, URZ, 0x654, UR10 ;  /* 0x000006543f0a7896 */ /* 0x000fd2000800000a */
[----:B------:R-:W-:Y:S01]  /*6390*/  SYNCS.ARRIVE.TRANS64.RED.A1T0 RZ, [UR10], RZ ;  /* 0x000000ffffff79a7 */ /* 0x000fe2000810040a */
[----:B------:R-:W-:Y:S05]  /*63a0*/  @P1 BRA `(.L_x_31) ;  /* 0x0000000000041947 */ /* 0x000fea0003800000 */
[----:B------:R-:W-:Y:S01]  /*63b0*/  BPT.TRAP 0x1 ;  /* 0x000000040000795c */ /* 0x000fe20000300000 */
.L_x_31:
[----:B------:R-:W-:-:S04]  /*63c0*/  UIADD3 UR4, UR4, 0x1, URZ ;  /* 0x0000000104047890 */ /* 0x000fc8000fffe03f */
[----:B------:R-:W-:-:S04]  /*63d0*/  UISETP.NE.AND UP0, UPT, UR4, 0x5, UPT ;  /* 0x000000050400788c */ /* 0x000fc8000bf05270 */
[----:B------:R-:W-:Y:S01]  /*63e0*/  USEL UR10, UR4, URZ, UP0 ;  /* 0x0000003f040a7287 */ /* 0x000fe20008000000 */
[----:B------:R-:W-:Y:S11]  /*63f0*/  @!P0 BRA `(.L_x_32) ;  /* 0x0000000000048947 */ /* 0x000ff60003800000 */
[----:B------:R-:W-:Y:S01]  /*6400*/  BPT.TRAP 0x1 ;  /* 0x000000040000795c */ /* 0x000fe20000300000 */
.L_x_32:
[----:B------:R-:W-:-:S04]  /*6410*/  ULEA UR4, UR10, UR36, 0x3 ;  /* 0x000000240a047291 */ /* 0x000fc8000f8e183f */
[----:B------:R-:W-:-:S04]  /*6420*/  UIADD3 UR4, UR4, 0x12028, URZ ;  /* 0x0001202804047890 */ /* 0x000fc8000fffe03f */
[----:B------:R-:W-:-:S09]  /*6430*/  UPRMT UR4, URZ, 0x654, UR4 ;  /* 0x000006543f047896 */ /* 0x000fd20008000004 */
[----:B------:R-:W-:Y:S01]  /*6440*/  SYNCS.ARRIVE.TRANS64.RED.A1T0 RZ, [UR4], RZ ;  /* 0x000000ffffff79a7 */ /* 0x000fe20008100404 */
[----:B------:R-:W-:Y:S05]  /*6450*/  @P1 BRA `(.L_x_33) ;  /* 0x0000000000041947 */ /* 0x000fea0003800000 */
[----:B------:R-:W-:Y:S01]  /*6460*/  BPT.TRAP 0x1 ;  /* 0x000000040000795c */ /* 0x000fe20000300000 */
.L_x_33:
[----:B------:R-:W-:Y:S01]  /*6470*/  UIADD3 UR7, UR7, 0x1, URZ ;  /* 0x0000000107077890 */ /* 0x000fe2000fffe03f */
[C---:B------:R-:W-:Y:S01]  /*6480*/  ISETP.GT.AND P2, PT, R0.reuse, 0x2, PT ;  /* 0x000000020000780c */ /* 0x040fe20003f44270 */
[----:B------:R-:W-:Y:S01]  /*6490*/  UIADD3 UR4, UR10, 0x1, URZ ;  /* 0x000000010a047890 */ /* 0x000fe2000fffe03f */
[----:B------:R-:W-:Y:S01]  /*64a0*/  IADD3 R0, R0, -0x1, RZ ;  /* 0xffffffff00007810 */ /* 0x000fe20007ffe0ff */
[----:B------:R-:W-:Y:S01]  /*64b0*/  UISETP.NE.AND UP1, UPT, UR7, 0x5, UPT ;  /* 0x000000050700788c */ /* 0x000fe2000bf25270 */
[----:B------:R-:W-:Y:S01]  /*64c0*/  MOV R9, R3 ;  /* 0x0000000300097202 */ /* 0x000fe20000000f00 */
[----:B------:R-:W-:Y:S01]  /*64d0*/  UISETP.NE.AND UP0, UPT, UR4, 0x5, UPT ;  /* 0x000000050400788c */ /* 0x000fe2000bf05270 */
[----:B-1----:R-:W-:Y:S01]  /*64e0*/  MOV R7, R4 ;  /* 0x0000000400077202 */ /* 0x002fe20000000f00 */
[----:B------:R-:W-:Y:S02]  /*64f0*/  USEL UR10, URZ, 0x1, UP1 ;  /* 0x000000013f0a7887 */ /* 0x000fe40008800000 */
[----:B------:R-:W-:-:S02]  /*6500*/  USEL UR4, UR4, URZ, UP0 ;  /* 0x0000003f04047287 */ /* 0x000fc40008000000 */
[----:B------:R-:W-:Y:S02]  /*6510*/  USEL UR7, UR7, URZ, UP1 ;  /* 0x0000003f07077287 */ /* 0x000fe40008800000 */
[----:B------:R-:W-:Y:S01]  /*6520*/  LOP3.LUT R6, R6, UR10, RZ, 0x3c, !PT ;  /* 0x0000000a06067c12 */ /* 0x000fe2000f8e3cff */
[----:B------:R-:W-:Y:S09]  /*6530*/  @P2 BRA `(.L_x_34) ;  /* 0xffffffd000b02947 */ /* 0x000ff2000383ffff */
.L_x_23:
[----:B------:R-:W1:Y:S01]  /*6540*/  SHFL.BFLY PT, R0, R5, 0x1, 0x1f ;  /* 0x0c201f0005007f89 */ /* 0x000e6200000e0000 */
[----:B------:R-:W-:Y:S01]  /*6550*/  BSSY B0, `(.L_x_35) ;  /* 0x0000023000007945 */ /* 0x000fe20003800000 */
[----:B------:R-:W-:Y:S02]  /*6560*/  MOV R8, 0x3f800000 ;  /* 0x3f80000000087802 */ /* 0x000fe40000000f00 */
[----:B------:R-:W2:Y:S01]  /*6570*/  SHFL.BFLY PT, R7, R2, 0x1, 0x1f ;  /* 0x0c201f0002077f89 */ /* 0x000ea200000e0000 */
[----:B------:R-:W-:Y:S02]  /*6580*/  MOV R6, 0x3f800000 ;  /* 0x3f80000000067802 */ /* 0x000fe40000000f00 */
[----:B------:R-:W-:Y:S01]  /*6590*/  MOV R11, 0x7f800000 ;  /* 0x7f800000000b7802 */ /* 0x000fe20000000f00 */
[----:B-1----:R-:W-:Y:S01]  /*65a0*/  FADD R0, R0, R5 ;  /* 0x0000000500007221 */ /* 0x002fe20000000000 */
[----:B--2---:R-:W-:-:S04]  /*65b0*/  FADD R14, R7, R2 ;  /* 0x00000002070e7221 */ /* 0x004fc80000000000 */
[----:B------:R-:W1:Y:S04]  /*65c0*/  SHFL.BFLY PT, R9, R0, 0x2, 0x1f ;  /* 0x0c401f0000097f89 */ /* 0x000e6800000e0000 */
[----:B------:R-:W2:Y:S01]  /*65d0*/  SHFL.BFLY PT, R15, R14, 0x2, 0x1f ;  /* 0x0c401f000e0f7f89 */ /* 0x000ea200000e0000 */
[C---:B-1----:R-:W-:Y:S01]  /*65e0*/  FSETP.NE.AND P0, PT, R0.reuse, -R9, PT ;  /* 0x800000090000720b */ /* 0x042fe20003f05000 */
[----:B------:R-:W-:Y:S01]  /*65f0*/  FADD R2, R0, R9 ;  /* 0x0000000900027221 */ /* 0x000fe20000000000 */
[----:B------:R-:W-:Y:S01]  /*6600*/  MOV R9, 0x7f800000 ;  /* 0x7f80000000097802 */ /* 0x000fe20000000f00 */
[----:B--2---:R-:W-:-:S10]  /*6610*/  FADD R5, R14, R15 ;  /* 0x0000000f0e057221 */ /* 0x004fd40000000000 */
[----:B------:R-:W-:Y:S05]  /*6620*/  @!P0 BRA `(.L_x_36) ;  /* 0x0000000000548947 */ /* 0x000fea0003800000 */
[----:B------:R-:W-:Y:S01]  /*6630*/  IADD3 R0, R2, 0x1800000, RZ ;  /* 0x0180000002007810 */ /* 0x000fe20007ffe0ff */
[----:B------:R-:W-:Y:S03]  /*6640*/  BSSY B1, `(.L_x_37) ;  /* 0x000000c000017945 */ /* 0x000fe60003800000 */
[----:B------:R-:W-:-:S04]  /*6650*/  LOP3.LUT R0, R0, 0x7f800000, RZ, 0xc0, !PT ;  /* 0x7f80000000007812 */ /* 0x000fc800078ec0ff */
[----:B------:R-:W-:-:S13]  /*6660*/  ISETP.GT.U32.AND P0, PT, R0, 0x1ffffff, PT ;  /* 0x01ffffff0000780c */ /* 0x000fda0003f04070 */
[----:B------:R-:W-:Y:S05]  /*6670*/  @P0 BRA `(.L_x_38) ;  /* 0x0000000000100947 */ /* 0x000fea0003800000 */
[----:B------:R-:W-:-:S07]  /*6680*/  MOV R12, 0x66a0 ;  /* 0x000066a0000c7802 */ /* 0x000fce0000000f00 */
[----:B------:R-:W-:Y:S05]  /*6690*/  CALL.REL.NOINC `($__internal_0_$__cuda_sm20_rcp_rn_f32_slowpath) ;  /* 0x0000002c00047944 */ /* 0x000fea0003c00000 */
[----:B------:R-:W-:Y:S01]  /*66a0*/  MOV R6, R0 ;  /* 0x0000000000067202 */ /* 0x000fe20000000f00 */
[----:B------:R-:W-:Y:S06]  /*66b0*/  BRA `(.L_x_39) ;  /* 0x0000000000107947 */ /* 0x000fec0003800000 */
.L_x_38:
[----:B------:R-:W1:Y:S02]  /*66c0*/  MUFU.RCP R7, R2 ;  /* 0x0000000200077308 */ /* 0x000e640000001000 */
[----:B-1----:R-:W-:-:S04]  /*66d0*/  FFMA R0, R2, R7, -1 ;  /* 0xbf80000002007423 */ /* 0x002fc80000000007 */
[----:B------:R-:W-:-:S04]  /*66e0*/  FADD.FTZ R0, -R0, -RZ ;  /* 0x800000ff00007221 */ /* 0x000fc80000010100 */
[----:B------:R-:W-:-:S07]  /*66f0*/  FFMA R6, R7, R0, R7 ;  /* 0x0000000007067223 */ /* 0x000fce0000000007 */
.L_x_39:
[----:B------:R-:W-:Y:S05]  /*6700*/  BSYNC B1 ;  /* 0x0000000000017941 */ /* 0x000fea0003800000 */
.L_x_37:
[----:B------:R-:W-:Y:S01]  /*6710*/  FSETP.GEU.AND P0, PT, |R2|, 1.175494350822287508e-38, PT ;  /* 0x008000000200780b */ /* 0x000fe20003f0e200 */
[----:B------:R-:W-:-:S12]  /*6720*/  ULDC UR4, c[0x0][0x600] ;  /* 0x0001800000047ab9 */ /* 0x000fd80000000800 */
[----:B------:R-:W-:-:S04]  /*6730*/  @!P0 FMUL R2, R2, 16777216 ;  /* 0x4b80000002028820 */ /* 0x000fc80000400000 */
[----:B------:R-:W1:Y:S02]  /*6740*/  MUFU.LG2 R0, R2 ;  /* 0x0000000200007308 */ /* 0x000e640000000c00 */
[----:B-1----:R-:W-:-:S04]  /*6750*/  @!P0 FADD R0, R0, -24 ;  /* 0xc1c0000000008421 */ /* 0x002fc80000000000 */
[----:B------:R-:W-:-:S04]  /*6760*/  FMUL R0, R0, 0.69314718246459960938 ;  /* 0x3f31721800007820 */ /* 0x000fc80000400000 */
[----:B------:R-:W-:-:S07]  /*6770*/  FFMA R11, R3, UR4, R0 ;  /* 0x00000004030b7c23 */ /* 0x000fce0008000000 */
.L_x_36:
[----:B------:R-:W-:Y:S05]  /*6780*/  BSYNC B0 ;  /* 0x0000000000007941 */ /* 0x000fea0003800000 */
.L_x_35:
[----:B------:R-:W-:Y:S01]  /*6790*/  FSETP.NE.AND P0, PT, R14, -R15, PT ;  /* 0x8000000f0e00720b */ /* 0x000fe20003f05000 */
[----:B------:R-:W-:Y:S01]  /*67a0*/  ULDC UR4, c[0x0][0x608] ;  /* 0x0001820000047ab9 */ /* 0x000fe20000000800 */
[----:B------:R-:W-:Y:S01]  /*67b0*/  BSSY B0, `(.L_x_40) ;  /* 0x0000025000007945 */ /* 0x000fe20003800000 */
[----:B------:R-:W-:-:S04]  /*67c0*/  FMUL R6, R6, UR4 ;  /* 0x0000000406067c20 */ /* 0x000fc80008400000 */
[-C--:B------:R-:W-:Y:S01]  /*67d0*/  FMUL R104, R104, R6.reuse ;  /* 0x0000000668687220 */ /* 0x080fe20000400000 */
        /* <DEDUP_REMOVED lines=10> */
[----:B------:R-:W-:Y:S01]  /*6880*/  FMUL R32, R93, R6 ;  /* 0x000000065d207220 */ /* 0x000fe20000400000 */
[----:B------:R-:W-:Y:S06]  /*6890*/  @!P0 BRA `(.L_x_41) ;  /* 0x0000000000588947 */ /* 0x000fec0003800000 */
[----:B------:R-:W-:Y:S01]  /*68a0*/  IADD3 R0, R5, 0x1800000, RZ ;  /* 0x0180000005007810 */ /* 0x000fe20007ffe0ff */
[----:B------:R-:W-:Y:S03]  /*68b0*/  BSSY B1, `(.L_x_42) ;  /* 0x000000d000017945 */ /* 0x000fe60003800000 */
[----:B------:R-:W-:-:S04]  /*68c0*/  LOP3.LUT R0, R0, 0x7f800000, RZ, 0xc0, !PT ;  /* 0x7f80000000007812 */ /* 0x000fc800078ec0ff */
[----:B------:R-:W-:-:S13]  /*68d0*/  ISETP.GT.U32.AND P0, PT, R0, 0x1ffffff, PT ;  /* 0x01ffffff0000780c */ /* 0x000fda0003f04070 */
[----:B------:R-:W-:Y:S05]  /*68e0*/  @P0 BRA `(.L_x_43) ;  /* 0x0000000000140947 */ /* 0x000fea0003800000 */
[----:B------:R-:W-:Y:S02]  /*68f0*/  MOV R2, R5 ;  /* 0x0000000500027202 */ /* 0x000fe40000000f00 */
[----:B------:R-:W-:-:S07]  /*6900*/  MOV R12, 0x6920 ;  /* 0x00006920000c7802 */ /* 0x000fce0000000f00 */
[----:B------:R-:W-:Y:S05]  /*6910*/  CALL.REL.NOINC `($__internal_0_$__cuda_sm20_rcp_rn_f32_slowpath) ;  /* 0x0000002800647944 */ /* 0x000fea0003c00000 */
[----:B------:R-:W-:Y:S01]  /*6920*/  MOV R8, R0 ;  /* 0x0000000000087202 */ /* 0x000fe20000000f00 */
[----:B------:R-:W-:Y:S06]  /*6930*/  BRA `(.L_x_44) ;  /* 0x0000000000107947 */ /* 0x000fec0003800000 */
.L_x_43:
[----:B------:R-:W1:Y:S02]  /*6940*/  MUFU.RCP R8, R5 ;  /* 0x0000000500087308 */ /* 0x000e640000001000 */
[----:B-1----:R-:W-:-:S04]  /*6950*/  FFMA R0, R5, R8, -1 ;  /* 0xbf80000005007423 */ /* 0x002fc80000000008 */
[----:B------:R-:W-:-:S04]  /*6960*/  FADD.FTZ R3, -R0, -RZ ;  /* 0x800000ff00037221 */ /* 0x000fc80000010100 */
[----:B------:R-:W-:-:S07]  /*6970*/  FFMA R8, R8, R3, R8 ;  /* 0x0000000308087223 */ /* 0x000fce0000000008 */
.L_x_44:
[----:B------:R-:W-:Y:S05]  /*6980*/  BSYNC B1 ;  /* 0x0000000000017941 */ /* 0x000fea0003800000 */
.L_x_42:
[----:B------:R-:W-:Y:S01]  /*6990*/  FSETP.GEU.AND P0, PT, |R5|, 1.175494350822287508e-38, PT ;  /* 0x008000000500780b */ /* 0x000fe20003f0e200 */
[----:B------:R-:W-:-:S12]  /*69a0*/  ULDC UR4, c[0x0][0x600] ;  /* 0x0001800000047ab9 */ /* 0x000fd80000000800 */
[----:B------:R-:W-:-:S04]  /*69b0*/  @!P0 FMUL R5, R5, 16777216 ;  /* 0x4b80000005058820 */ /* 0x000fc80000400000 */
[----:B------:R-:W1:Y:S02]  /*69c0*/  MUFU.LG2 R0, R5 ;  /* 0x0000000500007308 */ /* 0x000e640000000c00 */
[----:B-1----:R-:W-:-:S04]  /*69d0*/  @!P0 FADD R0, R0, -24 ;  /* 0xc1c0000000008421 */ /* 0x002fc80000000000 */
[----:B------:R-:W-:-:S04]  /*69e0*/  FMUL R9, R0, 0.69314718246459960938 ;  /* 0x3f31721800097820 */ /* 0x000fc80000400000 */
[----:B------:R-:W-:-:S07]  /*69f0*/  FFMA R9, R4, UR4, R9 ;  /* 0x0000000404097c23 */ /* 0x000fce0008000009 */
.L_x_41:
[----:B------:R-:W-:Y:S05]  /*6a00*/  BSYNC B0 ;  /* 0x0000000000007941 */ /* 0x000fea0003800000 */
.L_x_40:
[----:B------:R-:W-:Y:S01]  /*6a10*/  UIADD3 UR4, UR37, -0x1, URZ ;  /* 0xffffffff25047890 */ /* 0x000fe2000fffe03f */
[----:B------:R-:W1:Y:S01]  /*6a20*/  S2R R2, SR_TID.X ;  /* 0x0000000000027919 */ /* 0x000e620000002100 */
[----:B------:R-:W-:Y:S01]  /*6a30*/  ULDC UR5, c[0x0][0x608] ;  /* 0x0001820000057ab9 */ /* 0x000fe20000000800 */
[----:B------:R-:W-:Y:S01]  /*6a40*/  ULDC.64 UR8, c[0x0][0x208] ;  /* 0x0000820000087ab9 */ /* 0x000fe20000000a00 */
[----:B------:R-:W-:Y:S02]  /*6a50*/  FMUL R8, R8, UR5 ;  /* 0x0000000508087c20 */ /* 0x000fe40008400000 */
[----:B------:R-:W-:Y:S01]  /*6a60*/  ISETP.NE.AND P0, PT, RZ, UR4, PT ;  /* 0x00000004ff007c0c */ /* 0x000fe2000bf05270 */
[----:B------:R-:W-:-:S03]  /*6a70*/  ULEA UR4, UR37, UR36, 0x3 ;  /* 0x0000002425047291 */ /* 0x000fc6000f8e183f */
[----:B------:R-:W-:-:S04]  /*6a80*/  SEL R0, RZ, 0x1, P0 ;  /* 0x00000001ff007807 */ /* 0x000fc80000000000 */
[----:B------:R-:W-:-:S04]  /*6a90*/  SHF.L.U32 R0, R0, 0x1f, RZ ;  /* 0x0000001f00007819 */ /* 0x000fc800000006ff */
[----:B------:R-:W2:Y:S01]  /*6aa0*/  SYNCS.PHASECHK.TRANS64.TRYWAIT P0, [UR4+0x12098], R0 ;  /* 0x01209800ff0075a7 */ /* 0x000ea20008000144 */
[C---:B-1----:R-:W-:Y:S02]  /*6ab0*/  LOP3.LUT P1, R18, R2.reuse, 0x3, RZ, 0xc0, !PT ;  /* 0x0000000302127812 */ /* 0x042fe4000782c0ff */
[----:B------:R-:W-:Y:S01]  /*6ac0*/  LOP3.LUT R16, R2, 0x7f, RZ, 0xc0, !PT ;  /* 0x0000007f02107812 */ /* 0x000fe200078ec0ff */
[----:B--2---:R-:W-:Y:S10]  /*6ad0*/  @!P0 BRA `(.L_x_45) ;  /* 0x0000002400648947 */ /* 0x004ff40003800000 */
.L_x_96:
[----:B------:R-:W-:Y:S01]  /*6ae0*/  USHF.L.U32 UR42, UR42, 0x6, URZ ;  /* 0x000000062a2a7899 */ /* 0x000fe2000800063f */
[----:B------:R-:W-:Y:S01]  /*6af0*/  BSSY B0, `(.L_x_46) ;  /* 0x0000018000007945 */ /* 0x000fe20003800000 */
[----:B------:R-:W-:-:S03]  /*6b00*/  SHF.R.U32.HI R17, RZ, 0x5, R16 ;  /* 0x00000005ff117819 */ /* 0x000fc60000011610 */
[----:B------:R-:W-:Y:S07]  /*6b10*/  @P1 BRA `(.L_x_47) ;  /* 0x0000000000541947 */ /* 0x000fee0003800000 */
[----:B------:R-:W2:Y:S01]  /*6b20*/  S2UR UR4, SR_CTAID.Y ;  /* 0x00000000000479c3 */ /* 0x000ea20000002600 */
[----:B-1----:R-:W-:Y:S01]  /*6b30*/  SHF.R.U32.HI R0, RZ, 0x2, R2 ;  /* 0x00000002ff007819 */ /* 0x002fe20000011602 */
[----:B------:R-:W-:Y:S01]  /*6b40*/  ULDC.64 UR6, c[0x0][0x688] ;  /* 0x0001a20000067ab9 */ /* 0x000fe20000000a00 */
[----:B------:R-:W-:Y:S02]  /*6b50*/  SHF.L.U32 R3, R17, 0x4, RZ ;  /* 0x0000000411037819 */ /* 0x000fe400000006ff */
[----:B------:R-:W-:-:S03]  /*6b60*/  LOP3.LUT R0, R0, 0x7, RZ, 0xc0, !PT ;  /* 0x0000000700007812 */ /* 0x000fc600078ec0ff */
[----:B------:R-:W1:Y:S01]  /*6b70*/  S2UR UR5, SR_CTAID.Z ;  /* 0x00000000000579c3 */ /* 0x000e620000002700 */
[----:B------:R-:W-:-:S04]  /*6b80*/  LOP3.LUT R0, R3, 0xfffffff0, R0, 0xe2, !PT ;  /* 0xfffffff003007812 */ /* 0x000fc800078ee200 */
[----:B------:R-:W-:-:S04]  /*6b90*/  IADD3 R3, R0, UR42, RZ ;  /* 0x0000002a00037c10 */ /* 0x000fc8000fffe0ff */
[----:B------:R-:W-:Y:S01]  /*6ba0*/  IADD3 R2, R3, 0x8, RZ ;  /* 0x0000000803027810 */ /* 0x000fe20007ffe0ff */
[----:B--2---:R-:W-:-:S04]  /*6bb0*/  UIMAD UR4, UR4, UR6, UR42 ;  /* 0x00000006040472a4 */ /* 0x004fc8000f8e022a */
[----:B-1----:R-:W-:-:S03]  /*6bc0*/  UIMAD UR4, UR5, UR7, UR4 ;  /* 0x00000007050472a4 */ /* 0x002fc6000f8e0204 */
[----:B------:R-:W-:Y:S02]  /*6bd0*/  ULDC UR5, c[0x0][0x288] ;  /* 0x0000a20000057ab9 */ /* 0x000fe40000000800 */
[----:B------:R-:W-:Y:S02]  /*6be0*/  ISETP.GE.U32.AND P0, PT, R3, UR5, PT ;  /* 0x0000000503007c0c */ /* 0x000fe4000bf06070 */
[----:B------:R-:W-:Y:S02]  /*6bf0*/  IADD3 R0, P2, R0, UR4, RZ ;  /* 0x0000000400007c10 */ /* 0x000fe4000ff5e0ff */
[----:B------:R-:W-:Y:S01]  /*6c00*/  ISETP.GE.U32.AND P1, PT, R2, UR5, PT ;  /* 0x0000000502007c0c */ /* 0x000fe2000bf26070 */
[----:B------:R-:W-:Y:S01]  /*6c10*/  ULDC.64 UR4, c[0x0][0x680] ;  /* 0x0001a00000047ab9 */ /* 0x000fe20000000a00 */
[----:B------:R-:W-:Y:S02]  /*6c20*/  IADD3.X R3, RZ, RZ, RZ, P2, !PT ;  /* 0x000000ffff037210 */ /* 0x000fe400017fe4ff */
[----:B------:R-:W-:-:S04]  /*6c30*/  LEA R2, P2, R0, UR4, 0x2 ;  /* 0x0000000400027c11 */ /* 0x000fc8000f8410ff */
[----:B------:R-:W-:-:S05]  /*6c40*/  LEA.HI.X R3, R0, UR5, R3, 0x2, P2 ;  /* 0x0000000500037c11 */ /* 0x000fca00090f1403 */
[----:B------:R2:W-:Y:S04]  /*6c50*/  @!P0 STG.E desc[UR8][R2.64], R11 ;  /* 0x0000000b02008986 */ /* 0x0005e8000c101908 */
[----:B------:R2:W-:Y:S02]  /*6c60*/  @!P1 STG.E desc[UR8][R2.64+0x20], R9 ;  /* 0x0000200902009986 */ /* 0x0005e4000c101908 */
.L_x_47:
[----:B------:R-:W-:Y:S05]  /*6c70*/  BSYNC B0 ;  /* 0x0000000000007941 */ /* 0x000fea0003800000 */
.L_x_46:
[----:B------:R-:W-:Y:S01]  /*6c80*/  ULDC.64 UR4, c[0x0][0x730] ;  /* 0x0001cc0000047ab9 */ /* 0x000fe20000000a00 */
[-C--:B------:R-:W-:Y:S01]  /*6c90*/  FMUL R106, R106, R8.reuse ;  /* 0x000000086a6a7220 */ /* 0x080fe20000400000 */
[----:B------:R-:W-:Y:S01]  /*6ca0*/  ISETP.NE.U32.AND P0, PT, RZ, UR4, PT ;  /* 0x00000004ff007c0c */ /* 0x000fe2000bf05070 */
[-C--:B------:R-:W-:Y:S01]  /*6cb0*/  FMUL R34, R107, R8.reuse ;  /* 0x000000086b227220 */ /* 0x080fe20000400000 */
[-C--:B------:R-:W-:Y:S01]  /*6cc0*/  FMUL R110, R110, R8.reuse ;  /* 0x000000086e6e7220 */ /* 0x080fe20000400000 */
[-C--:B------:R-:W-:Y:S01]  /*6cd0*/  FMUL R36, R111, R8.reuse ;  /* 0x000000086f247220 */ /* 0x080fe20000400000 */
[----:B------:R-:W-:Y:S01]  /*6ce0*/  ISETP.NE.AND.EX P0, PT, RZ, UR5, PT, P0 ;  /* 0x00000005ff007c0c */ /* 0x000fe2000bf05300 */
[-C--:B------:R-:W-:Y:S01]  /*6cf0*/  FMUL R98, R98, R8.reuse ;  /* 0x0000000862627220 */ /* 0x080fe20000400000 */
[-C--:B------:R-:W-:Y:S01]  /*6d00*/  FMUL R38, R99, R8.reuse ;  /* 0x0000000863267220 */ /* 0x080fe20000400000 */
[-C--:B------:R-:W-:Y:S01]  /*6d10*/  FMUL R102, R102, R8.reuse ;  /* 0x0000000866667220 */ /* 0x080fe20000400000 */
[-C--:B------:R-:W-:Y:S01]  /*6d20*/  FMUL R40, R103, R8.reuse ;  /* 0x0000000867287220 */ /* 0x080fe20000400000 */
[-C--:B------:R-:W-:Y:S01]  /*6d30*/  FMUL R90, R90, R8.reuse ;  /* 0x000000085a5a7220 */ /* 0x080fe20000400000 */
[-C--:B------:R-:W-:Y:S01]  /*6d40*/  FMUL R42, R91, R8.reuse ;  /* 0x000000085b2a7220 */ /* 0x080fe20000400000 */
[-C--:B------:R-:W-:Y:S01]  /*6d50*/  FMUL R94, R94, R8.reuse ;  /* 0x000000085e5e7220 */ /* 0x080fe20000400000 */
[----:B------:R-:W-:-:S05]  /*6d60*/  FMUL R44, R95, R8 ;  /* 0x000000085f2c7220 */ /* 0x000fca0000400000 */
[----:B------:R-:W-:Y:S05]  /*6d70*/  @P0 BRA `(.L_x_48) ;  /* 0x0000000000200947 */ /* 0x000fea0003800000 */
[----:B------:R-:W-:Y:S02]  /*6d80*/  ULDC.64 UR4, c[0x0][0x728] ;  /* 0x0001ca0000047ab9 */ /* 0x000fe40000000a00 */
[----:B------:R-:W-:-:S04]  /*6d90*/  ISETP.NE.U32.AND P0, PT, RZ, UR4, PT ;  /* 0x00000004ff007c0c */ /* 0x000fc8000bf05070 */
[----:B------:R-:W-:-:S13]  /*6da0*/  ISETP.NE.AND.EX P0, PT, RZ, UR5, PT, P0 ;  /* 0x00000005ff007c0c */ /* 0x000fda000bf05300 */
[----:B------:R-:W-:Y:S05]  /*6db0*/  @!P0 BRA `(.L_x_49) ;  /* 0x00000000000c8947 */ /* 0x000fea0003800000 */
[----:B-12---:R-:W1:Y:S02]  /*6dc0*/  LDC.64 R2, c[0x0][0x728] ;  /* 0x0001ca00ff027b82 */ /* 0x006e640000000a00 */
[----:B-1----:R4:W5:Y:S01]  /*6dd0*/  LDG.E R2, desc[UR8][R2.64] ;  /* 0x0000000802027981 */ /* 0x002962000c1e1900 */
[----:B------:R-:W-:Y:S05]  /*6de0*/  BRA `(.L_x_48) ;  /* 0x0000000000047947 */ /* 0x000fea0003800000 */
.L_x_49:
[----:B--2---:R-:W3:Y:S02]  /*6df0*/  LDC R2, c[0x0][0x720] ;  /* 0x0001c800ff027b82 */ /* 0x004ee40000000800 */
.L_x_48:
[----:B-1----:R-:W-:Y:S02]  /*6e00*/  MOV R0, RZ ;  /* 0x000000ff00007202 */ /* 0x002fe40000000f00 */
[----:B---3-5:R-:W-:Y:S02]  /*6e10*/  MOV R27, R2 ;  /* 0x00000002001b7202 */ /* 0x028fe40000000f00 */
[----:B------:R-:W-:-:S13]  /*6e20*/  LOP3.LUT P0, RZ, R0, 0x9f, RZ, 0xc0, !PT ;  /* 0x0000009f00ff7812 */ /* 0x000fda000780c0ff */
[----:B------:R-:W-:Y:S05]  /*6e30*/  @!P0 BRA `(.L_x_50) ;  /* 0x0000000000408947 */ /* 0x000fea0003800000 */
[----:B------:R-:W-:Y:S01]  /*6e40*/  MOV R0, 0x0 ;  /* 0x0000000000007802 */ /* 0x000fe20000000f00 */
[----:B------:R-:W-:Y:S01]  /*6e50*/  ULDC.64 UR4, c[0x4][0x70] ;  /* 0x01001c0000047ab9 */ /* 0x000fe20000000a00 */
[----:B------:R-:W-:Y:S01]  /*6e60*/  ULDC.64 UR6, c[0x4][0x8] ;  /* 0x0100020000067ab9 */ /* 0x000fe20000000a00 */
[----:B------:R-:W-:Y:S01]  /*6e70*/  MOV R4, UR4 ;  /* 0x0000000400047c02 */ /* 0x000fe20008000f00 */
[----:B--2-4-:R1:W2:Y:S01]  /*6e80*/  LDC.64 R2, c[0x4][R0] ;  /* 0x0100000000027b82 */ /* 0x0142a20000000a00 */
[----:B------:R-:W-:Y:S01]  /*6e90*/  MOV R5, UR5 ;  /* 0x0000000500057c02 */ /* 0x000fe20008000f00 */
[----:B------:R-:W-:Y:S01]  /*6ea0*/  ULDC.64 UR4, c[0x4][0x78] ;  /* 0x01001e0000047ab9 */ /* 0x000fe20000000a00 */
[----:B------:R-:W-:Y:S02]  /*6eb0*/  MOV R10, UR6 ;  /* 0x00000006000a7c02 */ /* 0x000fe40008000f00 */
[----:B------:R-:W-:Y:S02]  /*6ec0*/  MOV R6, UR4 ;  /* 0x0000000400067c02 */ /* 0x000fe40008000f00 */
[----:B------:R-:W-:-:S02]  /*6ed0*/  MOV R7, UR5 ;  /* 0x0000000500077c02 */ /* 0x000fc40008000f00 */
[----:B------:R-:W-:Y:S02]  /*6ee0*/  MOV R11, UR7 ;  /* 0x00000007000b7c02 */ /* 0x000fe40008000f00 */
[----:B------:R-:W-:Y:S02]  /*6ef0*/  MOV R8, 0x70 ;  /* 0x0000007000087802 */ /* 0x000fe40000000f00 */
[----:B------:R-:W-:Y:S02]  /*6f00*/  MOV R12, 0x1 ;  /* 0x00000001000c7802 */ /* 0x000fe40000000f00 */
[----:B-1----:R-:W-:-:S07]  /*6f10*/  MOV R13, RZ ;  /* 0x000000ff000d7202 */ /* 0x002fce0000000f00 */
[----:B------:R-:W-:-:S07]  /*6f20*/  LEPC R20, `(.L_x_50) ;  /* 0x000000001014794e */ /* 0x000fce0000000000 */
[----:B--2---:R-:W-:Y:S05]  /*6f30*/  CALL.ABS.NOINC R2 ;  /* 0x0000000002007343 */ /* 0x004fea0003c00000 */
.L_x_50:
[----:B------:R-:W-:Y:S01]  /*6f40*/  UIADD3 UR4, UR37, -0x1, URZ ;  /* 0xffffffff25047890 */ /* 0x000fe2000fffe03f */
[----:B------:R-:W-:-:S05]  /*6f50*/  MOV R19, UR36 ;  /* 0x0000002400137c02 */ /* 0x000fca0008000f00 */
[----:B------:R-:W-:-:S05]  /*6f60*/  MOV R0, UR4 ;  /* 0x0000000400007c02 */ /* 0x000fca0008000f00 */
[----:B------:R-:W-:-:S05]  /*6f70*/  IMAD R19, R0, 0x1100, R19 ;  /* 0x0000110000137824 */ /* 0x000fca00078e0213 */
        /* <DEDUP_REMOVED lines=18> */
.L_x_51:
[----:B------:R-:W1:Y:S01]  /*70a0*/  S2R R5, SR_TID.X ;  /* 0x0000000000057919 */ /* 0x000e620000002100 */
[----:B------:R-:W-:Y:S01]  /*70b0*/  ULDC.64 UR4, c[0x0][0x730] ;  /* 0x0001cc0000047ab9 */ /* 0x000fe20000000a00 */
[----:B------:R-:W-:Y:S02]  /*70c0*/  IADD3 R16, R16, 0x1f, RZ ;  /* 0x0000001f10107810 */ /* 0x000fe40007ffe0ff */
[----:B------:R-:W-:Y:S02]  /*70d0*/  ISETP.NE.U32.AND P0, PT, RZ, UR4, PT ;  /* 0x00000004ff007c0c */ /* 0x000fe4000bf05070 */
[----:B------:R-:W-:Y:S02]  /*70e0*/  LEA R17, R17, R18, 0x4 ;  /* 0x0000001211117211 */ /* 0x000fe400078e20ff */
[----:B------:R-:W-:-:S13]  /*70f0*/  ISETP.NE.AND.EX P0, PT, RZ, UR5, PT, P0 ;  /* 0x00000005ff007c0c */ /* 0x000fda000bf05300 */
[----:B------:R-:W3:Y:S01]  /*7100*/  @P0 LDC R27, c[0x0][0x720] ;  /* 0x0001c800ff1b0b82 */ /* 0x000ee20000000800 */
[----:B------:R-:W-:Y:S02]  /*7110*/  ISETP.GT.U32.AND P0, PT, R16, 0x3e, PT ;  /* 0x0000003e1000780c */ /* 0x000fe40003f04070 */
[----:B-1----:R-:W-:Y:S02]  /*7120*/  SHF.L.U32 R0, R5, 0x4, RZ ;  /* 0x0000000405007819 */ /* 0x002fe400000006ff */
[----:B--2---:R-:W-:Y:S02]  /*7130*/  SHF.R.U32.HI R2, RZ, 0x1, R5 ;  /* 0x00000001ff027819 */ /* 0x004fe40000011605 */
[C---:B----4-:R-:W-:Y:S02]  /*7140*/  LOP3.LUT R3, R0.reuse, 0x40, RZ, 0xc0, !PT ;  /* 0x0000004000037812 */ /* 0x050fe400078ec0ff */
[----:B------:R-:W-:Y:S02]  /*7150*/  LOP3.LUT R0, R0, 0x80, RZ, 0xc0, !PT ;  /* 0x0000008000007812 */ /* 0x000fe400078ec0ff */
[----:B------:R-:W-:-:S02]  /*7160*/  LOP3.LUT R4, R3, 0x8, R2, 0xf8, !PT ;  /* 0x0000000803047812 */ /* 0x000fc400078ef802 */
[----:B------:R-:W-:Y:S02]  /*7170*/  SHF.L.U32 R3, R5, 0x1, RZ ;  /* 0x0000000105037819 */ /* 0x000fe400000006ff */
[----:B------:R-:W-:Y:S01]  /*7180*/  LEA R2, R17, R0, 0x4 ;  /* 0x0000000011027211 */ /* 0x000fe200078e20ff */
[-C--:B---3--:R-:W-:Y:S01]  /*7190*/  FMUL R0, R104, R27.reuse ;  /* 0x0000001b68007220 */ /* 0x088fe20000400000 */
[----:B------:R-:W-:Y:S01]  /*71a0*/  LOP3.LUT R3, R4, 0x8, R3, 0x78, !PT ;  /* 0x0000000804037812 */ /* 0x000fe200078e7803 */
[-C--:B------:R-:W-:Y:S01]  /*71b0*/  FMUL R5, R34, R27.reuse ;  /* 0x0000001b22057220 */ /* 0x080fe20000400000 */
[-C--:B------:R-:W-:Y:S01]  /*71c0*/  FMUL R4, R108, R27.reuse ;  /* 0x0000001b6c047220 */ /* 0x080fe20000400000 */
[----:B------:R-:W-:Y:S01]  /*71d0*/  FMUL R7, R24, R27 ;  /* 0x0000001b18077220 */ /* 0x000fe20000400000 */
[----:B------:R-:W-:Y:S01]  /*71e0*/  IADD3 R8, R2, R3, RZ ;  /* 0x0000000302087210 */ /* 0x000fe20007ffe0ff */
        /* <DEDUP_REMOVED lines=23> */
[----:B------:R-:W-:Y:S01]  /*7360*/  F2FP.F16.F32.PACK_AB R31, R9, R6 ;  /* 0x00000006091f723e */ /* 0x000fe200000000ff */
[----:B------:R-:W-:Y:S06]  /*7370*/  @P0 BRA `(.L_x_52) ;  /* 0x0000000000040947 */ /* 0x000fec0003800000 */
[----:B------:R-:W-:-:S04]  /*7380*/  DEPBAR.LE SB0, 0x1 ;  /* 0x000080400000791a */ /* 0x000fc80000000000 */
.L_x_52:
[----:B------:R-:W-:Y:S05]  /*7390*/  WARPSYNC.ALL ;  /* 0x0000000000007948 */ /* 0x000fea0003800000 */
[----:B------:R-:W-:Y:S01]  /*73a0*/  BAR.SYNC.DEFER_BLOCKING 0x1, 0x80 ;  /* 0x0042000000007b1d */ /* 0x000fe20000010000 */
[----:B------:R-:W-:Y:S02]  /*73b0*/  LEA R8, R8, R19, 0x1 ;  /* 0x0000001308087211 */ /* 0x000fe400078e08ff */
[----:B------:R-:W-:Y:S02]  /*73c0*/  F2FP.F16.F32.PACK_AB R4, R10, R11 ;  /* 0x0000000b0a04723e */ /* 0x000fe400000000ff */
[----:B------:R-:W-:Y:S01]  /*73d0*/  F2FP.F16.F32.PACK_AB R5, R12, R13 ;  /* 0x0000000d0c05723e */ /* 0x000fe200000000ff */
[----:B------:R-:W-:Y:S01]  /*73e0*/  BSSY B0, `(.L_x_53) ;  /* 0x0000016000007945 */ /* 0x000fe20003800000 */
[----:B------:R-:W-:-:S02]  /*73f0*/  F2FP.F16.F32.PACK_AB R6, R14, R15 ;  /* 0x0000000f0e06723e */ /* 0x000fc400000000ff */
[----:B------:R-:W-:Y:S01]  /*7400*/  F2FP.F16.F32.PACK_AB R7, R16, R17 ;  /* 0x000000111007723e */ /* 0x000fe200000000ff */
[----:B------:R1:W-:Y:S01]  /*7410*/  STSM.16.M88.4 [R8], R28 ;  /* 0x0000001c08007844 */ /* 0x0003e20000000200 */
[----:B------:R-:W-:Y:S01]  /*7420*/  @!PT LDS RZ, [RZ] ;  /* 0x00000000fffff984 */ /* 0x000fe20000000800 */
[----:B------:R-:W-:Y:S01]  /*7430*/  @!PT LDS RZ, [RZ] ;  /* 0x00000000fffff984 */ /* 0x000fe20000000800 */
[----:B------:R-:W-:Y:S01]  /*7440*/  @!PT LDS RZ, [RZ] ;  /* 0x00000000fffff984 */ /* 0x000fe20000000800 */
[----:B------:R-:W-:Y:S01]  /*7450*/  @!PT LDS RZ, [RZ] ;  /* 0x00000000fffff984 */ /* 0x000fe20000000800 */
[----:B------:R2:W-:Y:S06]  /*7460*/  MEMBAR.ALL.CTA ;  /* 0x0000000000007992 */ /* 0x0005ec0000008000 */
[----:B--2---:R-:W2:Y:S02]  /*7470*/  FENCE.VIEW.ASYNC.S ;  /* 0x00000000000073c6 */ /* 0x004ea40000000000 */
[----:B--2---:R-:W-:Y:S06]  /*7480*/  BAR.SYNC.DEFER_BLOCKING 0x1, 0x80 ;  /* 0x0042000000007b1d */ /* 0x004fec0000010000 */
[----:B------:R-:W-:Y:S05]  /*7490*/  @P0 BRA `(.L_x_54) ;  /* 0x0000000000280947 */ /* 0x000fea0003800000 */
[----:B------:R-:W-:Y:S01]  /*74a0*/  S2UR UR44, SR_CTAID.Z ;  /* 0x00000000002c79c3 */ /* 0x000fe20000002700 */
[----:B------:R-:W-:Y:S01]  /*74b0*/  ULDC.64 UR4, c[0x0][0x198] ;  /* 0x0000660000047ab9 */ /* 0x000fe20000000a00 */
[----:B------:R-:W-:Y:S01]  /*74c0*/  R2UR UR40, R19 ;  /* 0x00000000132872ca */ /* 0x000fe200000e0000 */
[----:B------:R-:W-:Y:S01]  /*74d0*/  UIADD3 UR4, UP0, UR4, 0x670, URZ ;  /* 0x0000067004047890 */ /* 0x000fe2000ff1e03f */
[----:B------:R-:W-:-:S03]  /*74e0*/  UMOV UR41, URZ ;  /* 0x0000003f00297c82 */ /* 0x000fc60008000000 */
[----:B------:R-:W-:Y:S01]  /*74f0*/  UIADD3.X UR5, URZ, UR5, URZ, UP0, !UPT ;  /* 0x000000053f057290 */ /* 0x000fe200087fe43f */
[----:B------:R-:W2:Y:S08]  /*7500*/  S2UR UR43, SR_CTAID.Y ;  /* 0x00000000002b79c3 */ /* 0x000eb00000002600 */
[----:B--2---:R2:W-:Y:S01]  /*7510*/  UTMASTG.4D [UR40], [UR4] ;  /* 0x00000028040073b5 */ /* 0x0045e20008018000 */
[----:B------:R0:W-:Y:S01]  /*7520*/  UTMACMDFLUSH ;  /* 0x00000000000079b7 */ /* 0x0001e20000000000 */
[----:B--2---:R-:W-:-:S04]  /*7530*/  DEPBAR.LE SB0, 0x1 ;  /* 0x000080400000791a */ /* 0x004fc80000000000 */
.L_x_54:
[----:B------:R-:W-:Y:S05]  /*7540*/  BSYNC B0 ;  /* 0x0000000000007941 */ /* 0x000fea0003800000 */
.L_x_53:
[----:B------:R-:W-:Y:S01]  /*7550*/  BAR.SYNC.DEFER_BLOCKING 0x1, 0x80 ;  /* 0x0042000000007b1d */ /* 0x000fe20000010000 */
[----:B------:R-:W-:Y:S02]  /*7560*/  F2FP.F16.F32.PACK_AB R12, R18, R21 ;  /* 0x00000015120c723e */ /* 0x000fe400000000ff */
[----:B------:R-:W-:Y:S02]  /*7570*/  F2FP.F16.F32.PACK_AB R13, R20, R23 ;  /* 0x00000017140d723e */ /* 0x000fe400000000ff */
[----:B------:R-:W-:Y:S01]  /*7580*/  F2FP.F16.F32.PACK_AB R14, R22, R25 ;  /* 0x00000019160e723e */ /* 0x000fe200000000ff */
[----:B------:R-:W-:Y:S01]  /*7590*/  BSSY B0, `(.L_x_55) ;  /* 0x0000016000007945 */ /* 0x000fe20003800000 */
[----:B------:R-:W-:Y:S01]  /*75a0*/  F2FP.F16.F32.PACK_AB R15, R24, R27 ;  /* 0x0000001b180f723e */ /* 0x000fe200000000ff */
[----:B------:R2:W-:Y:S01]  /*75b0*/  STSM.16.M88.4 [R8+0x800], R4 ;  /* 0x0008000408007844 */ /* 0x0005e20000000200 */
[----:B------:R-:W-:Y:S01]  /*75c0*/  @!PT LDS RZ, [RZ] ;  /* 0x00000000fffff984 */ /* 0x000fe20000000800 */
[----:B------:R-:W-:Y:S01]  /*75d0*/  @!PT LDS RZ, [RZ] ;  /* 0x00000000fffff984 */ /* 0x000fe20000000800 */
[----:B------:R-:W-:Y:S01]  /*75e0*/  @!PT LDS RZ, [RZ] ;  /* 0x00000000fffff984 */ /* 0x000fe20000000800 */
[----:B------:R-:W-:Y:S01]  /*75f0*/  @!PT LDS RZ, [RZ] ;  /* 0x00000000fffff984 */ /* 0x000fe20000000800 */
[----:B------:R3:W-:Y:S06]  /*7600*/  MEMBAR.ALL.CTA ;  /* 0x0000000000007992 */ /* 0x0007ec0000008000 */
[----:B---3--:R-:W3:Y:S02]  /*7610*/  FENCE.VIEW.ASYNC.S ;  /* 0x00000000000073c6 */ /* 0x008ee40000000000 */
[----:B---3--:R-:W-:Y:S06]  /*7620*/  BAR.SYNC.DEFER_BLOCKING 0x1, 0x80 ;  /* 0x0042000000007b1d */ /* 0x008fec0000010000 */
[----:B------:R-:W-:Y:S05]  /*7630*/  @P0 BRA `(.L_x_56) ;  /* 0x00000000002c0947 */ /* 0x000fea0003800000 */
[----:B------:R-:W-:Y:S01]  /*7640*/  S2UR UR44, SR_CTAID.Z ;  /* 0x00000000002c79c3 */ /* 0x000fe20000002700 */
[----:B------:R-:W-:Y:S01]  /*7650*/  R2UR UR40, R19 ;  /* 0x00000000132872ca */ /* 0x000fe200000e0000 */
[----:B------:R-:W-:Y:S01]  /*7660*/  ULDC.64 UR4, c[0x0][0x198] ;  /* 0x0000660000047ab9 */ /* 0x000fe20000000a00 */
[----:B------:R-:W-:Y:S01]  /*7670*/  UMOV UR41, 0x10 ;  /* 0x0000001000297882 */ /* 0x000fe20000000000 */
[----:B------:R-:W-:-:S04]  /*7680*/  UIADD3 UR4, UP0, UR4, 0x670, URZ ;  /* 0x0000067004047890 */ /* 0x000fc8000ff1e03f */
[----:B------:R-:W3:Y:S01]  /*7690*/  S2UR UR43, SR_CTAID.Y ;  /* 0x00000000002b79c3 */ /* 0x000ee20000002600 */
[----:B------:R-:W-:-:S05]  /*76a0*/  UIADD3.X UR5, URZ, UR5, URZ, UP0, !UPT ;  /* 0x000000053f057290 */ /* 0x000fca00087fe43f */
[----:B------:R-:W-:-:S09]  /*76b0*/  UIADD3 UR40, UR40, 0x800, URZ ;  /* 0x0000080028287890 */ /* 0x000fd2000fffe03f */
[----:B---3--:R3:W-:Y:S01]  /*76c0*/  UTMASTG.4D [UR40], [UR4] ;  /* 0x00000028040073b5 */ /* 0x0087e20008018000 */
[----:B------:R0:W-:Y:S01]  /*76d0*/  UTMACMDFLUSH ;  /* 0x00000000000079b7 */ /* 0x0001e20000000000 */
[----:B---3--:R-:W-:-:S04]  /*76e0*/  DEPBAR.LE SB0, 0x1 ;  /* 0x000080400000791a */ /* 0x008fc80000000000 */
.L_x_56:
[----:B------:R-:W-:Y:S05]  /*76f0*/  BSYNC B0 ;  /* 0x0000000000007941 */ /* 0x000fea0003800000 */
.L_x_55:
[----:B------:R-:W-:Y:S06]  /*7700*/  BAR.SYNC.DEFER_BLOCKING 0x1, 0x80 ;  /* 0x0042000000007b1d */ /* 0x000fec0000010000 */
[----:B------:R-:W-:Y:S01]  /*7710*/  BSSY B0, `(.L_x_57) ;  /* 0x0000014000007945 */ /* 0x000fe20003800000 */
[----:B------:R3:W-:Y:S01]  /*7720*/  STSM.16.M88.4 [R8], R12 ;  /* 0x0000000c08007844 */ /* 0x0007e20000000200 */
[----:B------:R-:W-:Y:S01]  /*7730*/  @!PT LDS RZ, [RZ] ;  /* 0x00000000fffff984 */ /* 0x000fe20000000800 */
[----:B------:R-:W-:Y:S01]  /*7740*/  @!PT LDS RZ, [RZ] ;  /* 0x00000000fffff984 */ /* 0x000fe20000000800 */
[----:B------:R-:W-:Y:S01]  /*7750*/  @!PT LDS RZ, [RZ] ;  /* 0x00000000fffff984 */ /* 0x000fe20000000800 */
[----:B------:R-:W-:Y:S01]  /*7760*/  @!PT LDS RZ, [RZ] ;  /* 0x00000000fffff984 */ /* 0x000fe20000000800 */
[----:B------:R4:W-:Y:S06]  /*7770*/  MEMBAR.ALL.CTA ;  /* 0x0000000000007992 */ /* 0x0009ec0000008000 */
[----:B----4-:R-:W4:Y:S02]  /*7780*/  FENCE.VIEW.ASYNC.S ;  /* 0x00000000000073c6 */ /* 0x010f240000000000 */
[----:B----4-:R-:W-:Y:S06]  /*7790*/  BAR.SYNC.DEFER_BLOCKING 0x1, 0x80 ;  /* 0x0042000000007b1d */ /* 0x010fec0000010000 */
[----:B------:R-:W-:Y:S05]  /*77a0*/  @P0 BRA `(.L_x_58) ;  /* 0x0000000000280947 */ /* 0x000fea0003800000 */
[----:B------:R-:W-:Y:S01]  /*77b0*/  S2UR UR12, SR_CTAID.Z ;  /* 0x00000000000c79c3 */ /* 0x000fe20000002700 */
[----:B------:R-:W-:Y:S01]  /*77c0*/  ULDC.64 UR4, c[0x0][0x198] ;  /* 0x0000660000047ab9 */ /* 0x000fe20000000a00 */
[----:B------:R-:W-:Y:S01]  /*77d0*/  R2UR UR8, R19 ;  /* 0x00000000130872ca */ /* 0x000fe200000e0000 */
[----:B------:R-:W-:Y:S01]  /*77e0*/  UIADD3 UR4, UP0, UR4, 0x670, URZ ;  /* 0x0000067004047890 */ /* 0x000fe2000ff1e03f */
[----:B------:R-:W-:Y:S01]  /*77f0*/  UMOV UR9, 0x20 ;  /* 0x0000002000097882 */ /* 0x000fe20000000000 */
[----:B------:R-:W-:Y:S02]  /*7800*/  UMOV UR10, UR42 ;  /* 0x0000002a000a7c82 */ /* 0x000fe40008000000 */
[----:B------:R-:W-:Y:S01]  /*7810*/  UIADD3.X UR5, URZ, UR5, URZ, UP0, !UPT ;  /* 0x000000053f057290 */ /* 0x000fe200087fe43f */
[----:B------:R-:W4:Y:S08]  /*7820*/  S2UR UR11, SR_CTAID.Y ;  /* 0x00000000000b79c3 */ /* 0x000f300000002600 */
[----:B----4-:R4:W-:Y:S02]  /*7830*/  UTMASTG.4D [UR8], [UR4] ;  /* 0x00000008040073b5 */ /* 0x0109e40008018000 */
[----:B----4-:R0:W-:Y:S02]  /*7840*/  UTMACMDFLUSH ;  /* 0x00000000000079b7 */ /* 0x0101e40000000000 */
.L_x_58:
[----:B------:R-:W-:Y:S05]  /*7850*/  BSYNC B0 ;  /* 0x0000000000007941 */ /* 0x000fea0003800000 */
.L_x_57:
[----:B------:R-:W-:Y:S01]  /*7860*/  UIADD3 UR37, UR37, -0x1, URZ ;  /* 0xffffffff25257890 */ /* 0x000fe2000fffe03f */
[----:B------:R-:W-:-:S04]  /*7870*/  DEPBAR.LE SB0, 0x0 ;  /* 0x000080000000791a */ /* 0x000fc80000000000 */
[----:B------:R-:W-:-:S04]  /*7880*/  USHF.L.U32 UR4, UR37, 0x3, URZ ;  /* 0x0000000325047899 */ /* 0x000fc8000800063f */
[----:B------:R-:W-:-:S04]  /*7890*/  ULOP3.LUT UR4, UR4, 0x8, URZ, 0xe2, !UPT ;  /* 0x0000000804047892 */ /* 0x000fc8000f8ee23f */
[----:B------:R-:W-:-:S06]  /*78a0*/  ULOP3.LUT UR4, UR4, 0x18, URZ, 0x3c, !UPT ;  /* 0x0000001804047892 */ /* 0x000fcc000f8e3c3f */
[----:B------:R-:W-:-:S04]  /*78b0*/  MOV R0, UR4 ;  /* 0x0000000400007c02 */ /* 0x000fc80008000f00 */
[----:B------:R-:W-:Y:S01]  /*78c0*/  SYNCS.ARRIVE.TRANS64.A1T0 RZ, [R0+UR36+0x12090], RZ ;  /* 0x012090ff00ff79a7 */ /* 0x000fe20008100024 */
[----:B------:R-:W-:Y:S05]  /*78d0*/  EXIT ;  /* 0x000000000000794d */ /* 0x000fea0003800000 */
.L_x_6:
[----:B------:R-:W-:-:S08]  /*78e0*/  UISETP.NE.AND UP0, UPT, UR5, 0x1, UPT ;  /* 0x000000010500788c */ /* 0x000fd0000bf05270 */
[----:B------:R-:W1:-:S00]  /*78f0*/  USETMAXREG.DEALLOC.CTAPOOL 0x18 ;  /* 0x00000018000079c8 */ /* 0x000e4000080e0500 */
[----:B------:R-:W-:-:S13]  /*7900*/  PLOP3.LUT P0, PT, PT, PT, UP0, 0x80, 0x0 ;  /* 0x000000000000781c */ /* 0x000fda0003f0f008 */
[----:B------:R-:W-:Y:S05]  /*7910*/  @P0 EXIT ;  /* 0x000000000000094d */ /* 0x000fea0003800000 */
[----:B------:R-:W2:Y:S01]  /*7920*/  S2UR UR11, SR_CTAID.X ;  /* 0x00000000000b79c3 */ /* 0x000ea20000002500 */
[----:B------:R-:W-:Y:S01]  /*7930*/  ELECT P3, URZ, PT ;  /* 0x00000000003f782f */ /* 0x000fe20003860000 */
[----:B------:R-:W-:Y:S01]  /*7940*/  BSSY B0, `(.L_x_59) ;  /* 0x0000035000007945 */ /* 0x000fe20003800000 */
[----:B-1----:R-:W-:Y:S02]  /*7950*/  MOV R0, RZ ;  /* 0x000000ff00007202 */ /* 0x002fe40000000f00 */
[----:B------:R-:W-:Y:S02]  /*7960*/  MOV R7, RZ ;  /* 0x000000ff00077202 */ /* 0x000fe40000000f00 */
[----:B------:R-:W-:Y:S01]  /*7970*/  MOV R3, RZ ;  /* 0x000000ff00037202 */ /* 0x000fe20000000f00 */
[----:B------:R-:W1:Y:S08]  /*7980*/  S2UR UR36, SR_CTAID.Y ;  /* 0x00000000002479c3 */ /* 0x000e700000002600 */
[----:B------:R-:W3:Y:S01]  /*7990*/  S2UR UR37, SR_CTAID.Z ;  /* 0x00000000002579c3 */ /* 0x000ee20000002700 */
[----:B--2---:R-:W-:Y:S01]  /*79a0*/  USHF.L.U32 UR11, UR11, 0x7, URZ ;  /* 0x000000070b0b7899 */ /* 0x004fe2000800063f */
[----:B------:R-:W-:Y:S11]  /*79b0*/  @!P3 BRA `(.L_x_60) ;  /* 0x0000000000b4b947 */ /* 0x000ff60003800000 */
[----:B------:R-:W2:Y:S01]  /*79c0*/  S2R R3, SR_CgaCtaId ;  /* 0x0000000000037919 */ /* 0x000ea20000008800 */
[----:B------:R-:W-:Y:S02]  /*79d0*/  MOV R2, 0x400 ;  /* 0x0000040000027802 */ /* 0x000fe40000000f00 */
[----:B------:R-:W-:Y:S02]  /*79e0*/  MOV R4, 0x1 ;  /* 0x0000000100047802 */ /* 0x000fe40000000f00 */
[----:B--2---:R-:W-:Y:S02]  /*79f0*/  LEA R3, R3, R2, 0x18 ;  /* 0x0000000203037211 */ /* 0x004fe400078ec0ff */
[----:B------:R-:W-:-:S04]  /*7a00*/  SHF.L.U32 R2, R4, 0x1f, RZ ;  /* 0x0000001f04027819 */ /* 0x000fc800000006ff */
[----:B------:R-:W2:Y:S02]  /*7a10*/  SYNCS.PHASECHK.TRANS64.TRYWAIT P0, [R3+URZ+0x12060], R2 ;  /* 0x01206002030075a7 */ /* 0x000ea4000800017f */
[----:B--2---:R-:W-:Y:S05]  /*7a20*/  @!P0 BRA `(.L_x_61) ;  /* 0x0000001400a88947 */ /* 0x004fea0003800000 */
.L_x_97:
[----:B------:R-:W-:Y:S01]  /*7a30*/  ULOP3.LUT UR5, UR4, 0x2, URZ, 0xfc, !UPT ;  /* 0x0000000204057892 */ /* 0x000fe2000f8efc3f */
[----:B--2---:R-:W-:-:S03]  /*7a40*/  @P2 MOV R2, 0x1800 ;  /* 0x0000180000022802 */ /* 0x004fc60000000f00 */
[----:B------:R-:W-:Y:S01]  /*7a50*/  UPRMT UR5, UR5, 0x9910, URZ ;  /* 0x0000991005057896 */ /* 0x000fe2000800003f */
[----:B------:R2:W-:Y:S03]  /*7a60*/  @P2 SYNCS.ARRIVE.TRANS64 RZ, [R3+URZ+0x12050], R2 ;  /* 0x0120500203ff29a7 */ /* 0x0005e6000800003f */
[----:B------:R-:W-:-:S06]  /*7a70*/  UISETP.NE.AND UP0, UPT, UR5, 0x2, UPT ;  /* 0x000000020500788c */ /* 0x000fcc000bf05270 */
[----:B------:R-:W-:-:S13]  /*7a80*/  PLOP3.LUT P0, PT, PT, PT, UP0, 0x80, 0x0 ;  /* 0x000000000000781c */ /* 0x000fda0003f0f008 */
[----:B--2---:R-:W-:Y:S05]  /*7a90*/  @P0 BRA `(.L_x_62) ;  /* 0x0000000000040947 */ /* 0x004fea0003800000 */
[----:B-1-3--:R-:W-:Y:S01]  /*7aa0*/  BPT.TRAP 0x1 ;  /* 0x000000040000795c */ /* 0x00afe20000300000 */
.L_x_62:
[----:B------:R-:W-:-:S04]  /*7ab0*/  LOP3.LUT P0, RZ, R6, 0x1f, RZ, 0xc0, !PT ;  /* 0x0000001f06ff7812 */ /* 0x000fc8000780c0ff */
[----:B------:R-:W-:-:S13]  /*7ac0*/  PLOP3.LUT P0, PT, P0, P2, PT, 0x2a, 0x0 ;  /* 0x000000000000781c */ /* 0x000fda0000704572 */
[----:B------:R-:W-:Y:S05]  /*7ad0*/  @P0 BRA `(.L_x_63) ;  /* 0x0000000000040947 */ /* 0x000fea0003800000 */
[----:B-1-3--:R-:W-:Y:S01]  /*7ae0*/  BPT.TRAP 0x1 ;  /* 0x000000040000795c */ /* 0x00afe20000300000 */
.L_x_63:
[----:B------:R-:W-:Y:S01]  /*7af0*/  R2UR UR8, R3 ;  /* 0x00000000030872ca */ /* 0x000fe200000e0000 */
[----:B------:R-:W-:Y:S01]  /*7b00*/  ULDC.64 UR6, c[0x0][0x198] ;  /* 0x0000660000067ab9 */ /* 0x000fe20000000a00 */
[----:B------:R-:W-:Y:S01]  /*7b10*/  UMOV UR14, 0x0 ;  /* 0x00000000000e7882 */ /* 0x000fe20000000000 */
[----:B------:R-:W-:Y:S01]  /*7b20*/  UIADD3 UR6, UP0, UR6, 0xf0, URZ ;  /* 0x000000f006067890 */ /* 0x000fe2000ff1e03f */
[----:B------:R-:W-:Y:S01]  /*7b30*/  MOV R3, 0x1 ;  /* 0x0000000100037802 */ /* 0x000fe20000000f00 */
[----:B------:R-:W-:Y:S01]  /*7b40*/  UMOV UR15, 0x10000000 ;  /* 0x10000000000f7882 */ /* 0x000fe20000000000 */
[----:B------:R-:W-:Y:S01]  /*7b50*/  UMOV UR10, URZ ;  /* 0x0000003f000a7c82 */ /* 0x000fe20008000000 */
[----:B------:R-:W-:Y:S01]  /*7b60*/  UIADD3.X UR7, URZ, UR7, URZ, UP0, !UPT ;  /* 0x000000073f077290 */ /* 0x000fe200087fe43f */
[----:B------:R-:W-:Y:S01]  /*7b70*/  MOV R7, 0x40 ;  /* 0x0000004000077802 */ /* 0x000fe20000000f00 */
[----:B-1----:R-:W-:Y:S01]  /*7b80*/  UMOV UR12, UR36 ;  /* 0x00000024000c7c82 */ /* 0x002fe20008000000 */
[----:B---3--:R-:W-:Y:S01]  /*7b90*/  UMOV UR13, UR37 ;  /* 0x00000025000d7c82 */ /* 0x008fe20008000000 */
[----:B------:R-:W-:Y:S01]  /*7ba0*/  UMOV UR18, 0x10 ;  /* 0x0000001000127882 */ /* 0x000fe20000000000 */
[----:B------:R-:W-:Y:S01]  /*7bb0*/  UMOV UR19, UR11 ;  /* 0x0000000b00137c82 */ /* 0x000fe20008000000 */
[----:B------:R-:W-:-:S02]  /*7bc0*/  UIADD3 UR9, UR8, 0x12050, URZ ;  /* 0x0001205008097890 */ /* 0x000fc4000fffe03f */
[----:B------:R-:W-:Y:S02]  /*7bd0*/  UIADD3 UR16, UR8, 0x800, URZ ;  /* 0x0000080008107890 */ /* 0x000fe4000fffe03f */
[----:B------:R-:W-:Y:S01]  /*7be0*/  UIADD3 UR32, UR8, 0x1000, URZ ;  /* 0x0000100008207890 */ /* 0x000fe2000fffe03f */
[----:B------:R-:W-:Y:S01]  /*7bf0*/  UMOV UR20, UR36 ;  /* 0x0000002400147c82 */ /* 0x000fe20008000000 */
[----:B------:R-:W-:Y:S01]  /*7c00*/  UMOV UR21, UR37 ;  /* 0x0000002500157c82 */ /* 0x000fe20008000000 */
[----:B------:R-:W-:Y:S01]  /*7c10*/  UMOV UR17, UR9 ;  /* 0x0000000900117c82 */ /* 0x000fe20008000000 */
[----:B------:R-:W-:Y:S01]  /*7c20*/  UMOV UR34, 0x20 ;  /* 0x0000002000227882 */ /* 0x000fe20000000000 */
[----:B------:R-:W-:Y:S01]  /*7c30*/  UMOV UR35, UR11 ;  /* 0x0000000b00237c82 */ /* 0x000fe20008000000 */
[----:B------:R-:W-:Y:S01]  /*7c40*/  UMOV UR33, UR9 ;  /* 0x0000000900217c82 */ /* 0x000fe20008000000 */
[----:B------:R2:W-:Y:S01]  /*7c50*/  UTMALDG.4D [UR8], [UR6], desc[UR14] ;  /* 0x00000e08060075b4 */ /* 0x0005e20008019000 */
[----:B------:R2:W-:Y:S01]  /*7c60*/  UTMALDG.4D [UR16], [UR6], desc[UR14] ;  /* 0x00000e10060075b4 */ /* 0x0005e20008019000 */
[----:B------:R2:W-:Y:S02]  /*7c70*/  UTMALDG.4D [UR32], [UR6], desc[UR14] ;  /* 0x00000e20060075b4 */ /* 0x0005e40008019000 */
[----:B--2---:R-:W-:Y:S01]  /*7c80*/  NOP ;  /* 0x0000000000007918 */ /* 0x004fe20000000000 */
.L_x_60:
[----:B-1-3--:R-:W-:Y:S05]  /*7c90*/  BSYNC B0 ;  /* 0x0000000000007941 */ /* 0x00afea0003800000 */
.L_x_59:
[----:B------:R-:W1:Y:S01]  /*7ca0*/  LDC R2, c[0x0][0x28c] ;  /* 0x0000a300ff027b82 */ /* 0x000e620000000800 */
[----:B------:R-:W-:Y:S01]  /*7cb0*/  BSSY B0, `(.L_x_64) ;  /* 0x0000031000007945 */ /* 0x000fe20003800000 */
[----:B-1----:R-:W-:-:S13]  /*7cc0*/  ISETP.GT.AND P4, PT, R2, RZ, P3 ;  /* 0x000000ff0200720c */ /* 0x002fda0001f84270 */
[----:B------:R-:W-:Y:S05]  /*7cd0*/  @!P4 BRA `(.L_x_65) ;  /* 0x0000000000b8c947 */ /* 0x000fea0003800000 */
[----:B------:R-:W1:Y:S01]  /*7ce0*/  S2R R5, SR_CgaCtaId ;  /* 0x0000000000057919 */ /* 0x000e620000008800 */
[----:B------:R-:W-:-:S04]  /*7cf0*/  MOV R0, 0x400 ;  /* 0x0000040000007802 */ /* 0x000fc80000000f00 */
[----:B-1----:R-:W-:Y:S02]  /*7d00*/  LEA R5, R5, R0, 0x18 ;  /* 0x0000000005057211 */ /* 0x002fe400078ec0ff */
[----:B------:R-:W-:-:S04]  /*7d10*/  MOV R0, 0x1 ;  /* 0x0000000100007802 */ /* 0x000fc80000000f00 */
[----:B------:R-:W-:-:S04]  /*7d20*/  SHF.L.U32 R0, R0, 0x1f, RZ ;  /* 0x0000001f00007819 */ /* 0x000fc800000006ff */
[----:B------:R-:W1:Y:S02]  /*7d30*/  SYNCS.PHASECHK.TRANS64.TRYWAIT P0, [R5+URZ+0x12028], R0 ;  /* 0x01202800050075a7 */ /* 0x000e64000800017f */
[----:B-1----:R-:W-:Y:S05]  /*7d40*/  @!P0 BRA `(.L_x_66) ;  /* 0x0000001000f48947 */ /* 0x002fea0003800000 */
.L_x_98:
[----:B------:R-:W-:Y:S01]  /*7d50*/  ULOP3.LUT UR5, UR4, 0x2, URZ, 0xfc, !UPT ;  /* 0x0000000204057892 */ /* 0x000fe2000f8efc3f */
[----:B-1----:R-:W-:-:S03]  /*7d60*/  @P2 MOV R0, 0x3000 ;  /* 0x0000300000002802 */ /* 0x002fc60000000f00 */
[----:B------:R-:W-:Y:S01]  /*7d70*/  UPRMT UR5, UR5, 0x9910, URZ ;  /* 0x0000991005057896 */ /* 0x000fe2000800003f */
[----:B------:R1:W-:Y:S03]  /*7d80*/  @P2 SYNCS.ARRIVE.TRANS64 RZ, [R5+URZ+0x12000], R0 ;  /* 0x0120000005ff29a7 */ /* 0x0003e6000800003f */
[----:B------:R-:W-:-:S06]  /*7d90*/  UISETP.NE.AND UP0, UPT, UR5, 0x2, UPT ;  /* 0x000000020500788c */ /* 0x000fcc000bf05270 */
[----:B------:R-:W-:-:S13]  /*7da0*/  PLOP3.LUT P0, PT, PT, PT, UP0, 0x80, 0x0 ;  /* 0x000000000000781c */ /* 0x000fda0003f0f008 */
[----:B-1----:R-:W-:Y:S05]  /*7db0*/  @P0 BRA `(.L_x_67) ;  /* 0x0000000000040947 */ /* 0x002fea0003800000 */
[----:B------:R-:W-:Y:S01]  /*7dc0*/  BPT.TRAP 0x1 ;  /* 0x000000040000795c */ /* 0x000fe20000300000 */
.L_x_67:
[----:B------:R-:W-:-:S04]  /*7dd0*/  LOP3.LUT P0, RZ, R6, 0x1f, RZ, 0xc0, !PT ;  /* 0x0000001f06ff7812 */ /* 0x000fc8000780c0ff */
[----:B------:R-:W-:-:S13]  /*7de0*/  PLOP3.LUT P0, PT, P0, P2, PT, 0x2a, 0x0 ;  /* 0x000000000000781c */ /* 0x000fda0000704572 */
[----:B------:R-:W-:Y:S05]  /*7df0*/  @P0 BRA `(.L_x_68) ;  /* 0x0000000000040947 */ /* 0x000fea0003800000 */
[----:B------:R-:W-:Y:S01]  /*7e00*/  BPT.TRAP 0x1 ;  /* 0x000000040000795c */ /* 0x000fe20000300000 */
.L_x_68:
[----:B------:R-:W-:Y:S01]  /*7e10*/  R2UR UR16, R5 ;  /* 0x00000000051072ca */ /* 0x000fe200000e0000 */
[----:B------:R-:W-:Y:S01]  /*7e20*/  ULDC.64 UR6, c[0x0][0x198] ;  /* 0x0000660000067ab9 */ /* 0x000fe20000000a00 */
[----:B------:R-:W-:Y:S01]  /*7e30*/  UMOV UR35, URZ ;  /* 0x0000003f00237c82 */ /* 0x000fe20008000000 */
[----:B------:R-:W-:Y:S01]  /*7e40*/  UIADD3 UR6, UP0, UR6, 0x1f0, URZ ;  /* 0x000001f006067890 */ /* 0x000fe2000ff1e03f */
[----:B------:R-:W-:Y:S01]  /*7e50*/  MOV R0, 0x1 ;  /* 0x0000000100007802 */ /* 0x000fe20000000f00 */
[----:B------:R-:W-:Y:S01]  /*7e60*/  UMOV UR8, 0x0 ;  /* 0x0000000000087882 */ /* 0x000fe20000000000 */
[----:B------:R-:W-:Y:S01]  /*7e70*/  UMOV UR9, 0x10000000 ;  /* 0x1000000000097882 */ /* 0x000fe20000000000 */
[----:B------:R-:W-:Y:S01]  /*7e80*/  UIADD3.X UR7, URZ, UR7, URZ, UP0, !UPT ;  /* 0x000000073f077290 */ /* 0x000fe200087fe43f */
[----:B------:R-:W-:Y:S01]  /*7e90*/  UMOV UR34, URZ ;  /* 0x0000003f00227c82 */ /* 0x000fe20008000000 */
[----:B------:R-:W-:Y:S01]  /*7ea0*/  UMOV UR26, 0x10 ;  /* 0x00000010001a7882 */ /* 0x000fe20000000000 */
[----:B------:R-:W-:Y:S01]  /*7eb0*/  UMOV UR28, UR36 ;  /* 0x00000024001c7c82 */ /* 0x000fe20008000000 */
[----:B------:R-:W-:-:S02]  /*7ec0*/  UMOV UR29, UR37 ;  /* 0x00000025001d7c82 */ /* 0x000fc40008000000 */
[----:B------:R-:W-:Y:S02]  /*7ed0*/  UIADD3 UR32, UR16, 0x3000, URZ ;  /* 0x0000300010207890 */ /* 0x000fe4000fffe03f */
[----:B------:R-:W-:Y:S02]  /*7ee0*/  UIADD3 UR33, UR16, 0x12000, URZ ;  /* 0x0001200010217890 */ /* 0x000fe4000fffe03f */
[----:B------:R-:W-:Y:S02]  /*7ef0*/  UIADD3 UR24, UR16, 0x4000, URZ ;  /* 0x0000400010187890 */ /* 0x000fe4000fffe03f */
[----:B------:R-:W-:Y:S01]  /*7f00*/  UIADD3 UR16, UR16, 0x5000, URZ ;  /* 0x0000500010107890 */ /* 0x000fe2000fffe03f */
[----:B------:R-:W-:Y:S02]  /*7f10*/  UMOV UR27, UR35 ;  /* 0x00000023001b7c82 */ /* 0x000fe40008000000 */
[----:B------:R-:W-:Y:S01]  /*7f20*/  UMOV UR25, UR33 ;  /* 0x0000002100197c82 */ /* 0x000fe20008000000 */
[----:B------:R-:W-:Y:S01]  /*7f30*/  UMOV UR18, 0x20 ;  /* 0x0000002000127882 */ /* 0x000fe20000000000 */
[----:B------:R-:W-:Y:S01]  /*7f40*/  UMOV UR20, UR36 ;  /* 0x0000002400147c82 */ /* 0x000fe20008000000 */
[----:B------:R-:W-:Y:S01]  /*7f50*/  UMOV UR21, UR37 ;  /* 0x0000002500157c82 */ /* 0x000fe20008000000 */
[----:B------:R-:W-:Y:S01]  /*7f60*/  UMOV UR19, UR35 ;  /* 0x0000002300137c82 */ /* 0x000fe20008000000 */
[----:B------:R1:W-:Y:S01]  /*7f70*/  UTMALDG.4D [UR32], [UR6], desc[UR8] ;  /* 0x00000820060075b4 */ /* 0x0003e20008019000 */
[----:B------:R-:W-:Y:S01]  /*7f80*/  UMOV UR17, UR33 ;  /* 0x0000002100117c82 */ /* 0x000fe20008000000 */
[----:B------:R1:W-:Y:S01]  /*7f90*/  UTMALDG.4D [UR24], [UR6], desc[UR8] ;  /* 0x00000818060075b4 */ /* 0x0003e20008019000 */
[----:B------:R1:W-:Y:S02]  /*7fa0*/  UTMALDG.4D [UR16], [UR6], desc[UR8] ;  /* 0x00000810060075b4 */ /* 0x0003e40008019000 */
[----:B-1----:R-:W-:Y:S01]  /*7fb0*/  NOP ;  /* 0x0000000000007918 */ /* 0x002fe20000000000 */
.L_x_65:
[----:B------:R-:W-:Y:S05]  /*7fc0*/  BSYNC B0 ;  /* 0x0000000000007941 */ /* 0x000fea0003800000 */
.L_x_64:
[----:B------:R-:W-:Y:S04]  /*7fd0*/  BSSY B0, `(.L_x_69) ;  /* 0x0000033000007945 */ /* 0x000fe80003800000 */
[----:B------:R-:W-:Y:S05]  /*7fe0*/  @!P3 BRA `(.L_x_70) ;  /* 0x0000000000c4b947 */ /* 0x000fea0003800000 */
[----:B------:R-:W1:Y:S01]  /*7ff0*/  S2R R5, SR_CgaCtaId ;  /* 0x0000000000057919 */ /* 0x000e620000008800 */
[----:B------:R-:W-:-:S04]  /*8000*/  MOV R4, 0x400 ;  /* 0x0000040000047802 */ /* 0x000fc80000000f00 */
[----:B-1----:R-:W-:Y:S02]  /*8010*/  LEA R8, R5, R4, 0x18 ;  /* 0x0000000405087211 */ /* 0x002fe400078ec0ff */
[----:B------:R-:W-:Y:S02]  /*8020*/  MOV R5, 0x1 ;  /* 0x0000000100057802 */ /* 0x000fe40000000f00 */
[----:B------:R-:W-:Y:S02]  /*8030*/  LEA R4, R3, R8, 0x3 ;  /* 0x0000000803047211 */ /* 0x000fe400078e18ff */
[----:B------:R-:W-:-:S04]  /*8040*/  SHF.L.U32 R5, R5, 0x1f, RZ ;  /* 0x0000001f05057819 */ /* 0x000fc800000006ff */
[----:B------:R-:W1:Y:S02]  /*8050*/  SYNCS.PHASECHK.TRANS64.TRYWAIT P0, [R4+URZ+0x12060], R5 ;  /* 0x01206005040075a7 */ /* 0x000e64000800017f */
[----:B-1----:R-:W-:Y:S05]  /*8060*/  @!P0 BRA `(.L_x_71) ;  /* 0x0000001000408947 */ /* 0x002fea0003800000 */
.L_x_99:
        /* <DEDUP_REMOVED lines=8> */
.L_x_72:
[----:B------:R-:W-:-:S04]  /*80f0*/  LOP3.LUT P0, RZ, R6, 0x1f, RZ, 0xc0, !PT ;  /* 0x0000001f06ff7812 */ /* 0x000fc8000780c0ff */
[----:B------:R-:W-:-:S13]  /*8100*/  PLOP3.LUT P0, PT, P0, P2, PT, 0x2a, 0x0 ;  /* 0x000000000000781c */ /* 0x000fda0000704572 */
[----:B------:R-:W-:Y:S05]  /*8110*/  @P0 BRA `(.L_x_73) ;  /* 0x0000000000040947 */ /* 0x000fea0003800000 */
[----:B------:R-:W-:Y:S01]  /*8120*/  BPT.TRAP 0x1 ;  /* 0x000000040000795c */ /* 0x000fe20000300000 */
.L_x_73:
[----:B------:R-:W-:Y:S01]  /*8130*/  R2UR UR24, R3 ;  /* 0x00000000031872ca */ /* 0x000fe200000e0000 */
[----:B------:R-:W-:Y:S01]  /*8140*/  ULDC.64 UR6, c[0x0][0x198] ;  /* 0x0000660000067ab9 */ /* 0x000fe20000000a00 */
[----:B------:R-:W-:Y:S01]  /*8150*/  R2UR UR5, R8 ;  /* 0x00000000080572ca */ /* 0x000fe200000e0000 */
[----:B------:R-:W-:Y:S01]  /*8160*/  UIADD3 UR6, UP0, UR6, 0xf0, URZ ;  /* 0x000000f006067890 */ /* 0x000fe2000ff1e03f */
[----:B------:R-:W-:Y:S01]  /*8170*/  R2UR UR27, R7 ;  /* 0x00000000071b72ca */ /* 0x000fe200000e0000 */
[----:B------:R-:W-:Y:S01]  /*8180*/  UMOV UR8, 0x0 ;  /* 0x0000000000087882 */ /* 0x000fe20000000000 */
[----:B------:R-:W-:Y:S01]  /*8190*/  R2UR UR25, R4 ;  /* 0x00000000041972ca */ /* 0x000fe200000e0000 */
[----:B------:R-:W-:Y:S01]  /*81a0*/  UIADD3.X UR7, URZ, UR7, URZ, UP0, !UPT ;  /* 0x000000073f077290 */ /* 0x000fe200087fe43f */
[----:B------:R-:W-:Y:S01]  /*81b0*/  UMOV UR9, 0x10000000 ;  /* 0x1000000000097882 */ /* 0x000fe20000000000 */
[----:B------:R-:W-:Y:S01]  /*81c0*/  UMOV UR26, URZ ;  /* 0x0000003f001a7c82 */ /* 0x000fe20008000000 */
[----:B------:R-:W-:Y:S01]  /*81d0*/  UMOV UR28, UR36 ;  /* 0x00000024001c7c82 */ /* 0x000fe20008000000 */
[----:B------:R-:W-:Y:S01]  /*81e0*/  UMOV UR29, UR37 ;  /* 0x00000025001d7c82 */ /* 0x000fe20008000000 */
[----:B------:R-:W-:Y:S01]  /*81f0*/  UMOV UR18, 0x10 ;  /* 0x0000001000127882 */ /* 0x000fe20000000000 */
[----:B------:R-:W-:-:S02]  /*8200*/  UMOV UR20, UR36 ;  /* 0x0000002400147c82 */ /* 0x000fc40008000000 */
[----:B------:R-:W-:Y:S02]  /*8210*/  UIMAD UR24, UR24, 0x1800, UR5 ;  /* 0x00001800181878a4 */ /* 0x000fe4000f8e0205 */
[----:B------:R-:W-:Y:S02]  /*8220*/  UIADD3 UR27, UR11, UR27, URZ ;  /* 0x0000001b0b1b7290 */ /* 0x000fe4000fffe03f */
[----:B------:R-:W-:Y:S02]  /*8230*/  UIADD3 UR25, UR25, 0x12050, URZ ;  /* 0x0001205019197890 */ /* 0x000fe4000fffe03f */
[----:B------:R-:W-:Y:S02]  /*8240*/  UIADD3 UR16, UR24, 0x800, URZ ;  /* 0x0000080018107890 */ /* 0x000fe4000fffe03f */
[----:B------:R-:W-:Y:S01]  /*8250*/  UIADD3 UR32, UR24, 0x1000, URZ ;  /* 0x0000100018207890 */ /* 0x000fe2000fffe03f */
[----:B------:R-:W-:Y:S02]  /*8260*/  UMOV UR21, UR37 ;  /* 0x0000002500157c82 */ /* 0x000fe40008000000 */
[----:B------:R-:W-:Y:S01]  /*8270*/  UMOV UR17, UR25 ;  /* 0x0000001900117c82 */ /* 0x000fe20008000000 */
[----:B------:R-:W-:Y:S01]  /*8280*/  UMOV UR19, UR27 ;  /* 0x0000001b00137c82 */ /* 0x000fe20008000000 */
[----:B------:R-:W-:Y:S01]  /*8290*/  UMOV UR34, 0x20 ;  /* 0x0000002000227882 */ /* 0x000fe20000000000 */
[----:B------:R-:W-:Y:S01]  /*82a0*/  UMOV UR33, UR25 ;  /* 0x0000001900217c82 */ /* 0x000fe20008000000 */
[----:B------:R1:W-:Y:S01]  /*82b0*/  UTMALDG.4D [UR24], [UR6], desc[UR8] ;  /* 0x00000818060075b4 */ /* 0x0003e20008019000 */
[----:B------:R-:W-:Y:S01]  /*82c0*/  UMOV UR35, UR27 ;  /* 0x0000001b00237c82 */ /* 0x000fe20008000000 */
[----:B------:R1:W-:Y:S01]  /*82d0*/  UTMALDG.4D [UR16], [UR6], desc[UR8] ;  /* 0x00000810060075b4 */ /* 0x0003e20008019000 */
[----:B------:R1:W-:Y:S02]  /*82e0*/  UTMALDG.4D [UR32], [UR6], desc[UR8] ;  /* 0x00000820060075b4 */ /* 0x0003e40008019000 */
[----:B-1----:R-:W-:Y:S01]  /*82f0*/  NOP ;  /* 0x0000000000007918 */ /* 0x002fe20000000000 */
.L_x_70:
[----:B------:R-:W-:Y:S05]  /*8300*/  BSYNC B0 ;  /* 0x0000000000007941 */ /* 0x000fea0003800000 */
.L_x_69:
[----:B------:R-:W-:Y:S01]  /*8310*/  BSSY B0, `(.L_x_74) ;  /* 0x0000035000007945 */ /* 0x000fe20003800000 */
[----:B------:R-:W-:-:S03]  /*8320*/  MOV R8, RZ ;  /* 0x000000ff00087202 */ /* 0x000fc60000000f00 */
        /* <DEDUP_REMOVED lines=9> */
.L_x_100:
        /* <DEDUP_REMOVED lines=8> */
.L_x_77:
[----:B------:R-:W-:-:S04]  /*8440*/  LOP3.LUT P0, RZ, R6, 0x1f, RZ, 0xc0, !PT ;  /* 0x0000001f06ff7812 */ /* 0x000fc8000780c0ff */
[----:B------:R-:W-:-:S13]  /*8450*/  PLOP3.LUT P0, PT, P0, P2, PT, 0x2a, 0x0 ;  /* 0x000000000000781c */ /* 0x000fda0000704572 */
[----:B------:R-:W-:Y:S05]  /*8460*/  @P0 BRA `(.L_x_78) ;  /* 0x0000000000040947 */ /* 0x000fea0003800000 */
[----:B------:R-:W-:Y:S01]  /*8470*/  BPT.TRAP 0x1 ;  /* 0x000000040000795c */ /* 0x000fe20000300000 */
.L_x_78:
[C---:B------:R-:W-:Y:S01]  /*8480*/  IMAD R5, R0.reuse, 0x3000, R5 ;  /* 0x0000300000057824 */ /* 0x040fe200078e0205 */
[----:B------:R-:W-:Y:S01]  /*8490*/  R2UR UR25, R3 ;  /* 0x00000000031972ca */ /* 0x000fe200000e0000 */
[----:B------:R-:W-:Y:S01]  /*84a0*/  ULDC.64 UR6, c[0x0][0x198] ;  /* 0x0000660000067ab9 */ /* 0x000fe20000000a00 */
[----:B------:R-:W-:Y:S01]  /*84b0*/  UMOV UR27, URZ ;  /* 0x0000003f001b7c82 */ /* 0x000fe20008000000 */
[----:B------:R-:W-:Y:S01]  /*84c0*/  UIADD3 UR6, UP0, UR6, 0x2f0, URZ ;  /* 0x000002f006067890 */ /* 0x000fe2000ff1e03f */
[----:B------:R-:W-:Y:S01]  /*84d0*/  R2UR UR32, R5 ;  /* 0x00000000052072ca */ /* 0x000fe200000e0000 */
[----:B------:R-:W-:Y:S01]  /*84e0*/  UMOV UR8, 0x0 ;  /* 0x0000000000087882 */ /* 0x000fe20000000000 */
[----:B------:R-:W-:Y:S01]  /*84f0*/  UMOV UR9, 0x10000000 ;  /* 0x1000000000097882 */ /* 0x000fe20000000000 */
[----:B------:R-:W-:Y:S01]  /*8500*/  UIADD3.X UR7, URZ, UR7, URZ, UP0, !UPT ;  /* 0x000000073f077290 */ /* 0x000fe200087fe43f */
[----:B------:R-:W-:Y:S01]  /*8510*/  IADD3 R0, R0, 0x1, RZ ;  /* 0x0000000100007810 */ /* 0x000fe20007ffe0ff */
[----:B------:R-:W-:Y:S01]  /*8520*/  UMOV UR26, URZ ;  /* 0x0000003f001a7c82 */ /* 0x000fe20008000000 */
[----:B------:R-:W-:Y:S01]  /*8530*/  UMOV UR28, UR36 ;  /* 0x00000024001c7c82 */ /* 0x000fe20008000000 */
[----:B------:R-:W-:Y:S01]  /*8540*/  UMOV UR29, UR37 ;  /* 0x00000025001d7c82 */ /* 0x000fe20008000000 */
[----:B------:R-:W-:Y:S01]  /*8550*/  UMOV UR18, 0x10 ;  /* 0x0000001000127882 */ /* 0x000fe20000000000 */
[----:B------:R-:W-:Y:S01]  /*8560*/  UIADD3 UR25, UR25, 0x12000, URZ ;  /* 0x0001200019197890 */ /* 0x000fe2000fffe03f */
[----:B------:R-:W-:Y:S01]  /*8570*/  MOV R8, 0x1 ;  /* 0x0000000100087802 */ /* 0x000fe20000000f00 */
[----:B------:R-:W-:Y:S01]  /*8580*/  UMOV UR20, UR36 ;  /* 0x0000002400147c82 */ /* 0x000fe20008000000 */
[----:B------:R-:W-:Y:S01]  /*8590*/  UMOV UR21, UR37 ;  /* 0x0000002500157c82 */ /* 0x000fe20008000000 */
[----:B------:R-:W-:-:S02]  /*85a0*/  UIADD3 UR24, UR32, 0x3000, URZ ;  /* 0x0000300020187890 */ /* 0x000fc4000fffe03f */
[----:B------:R-:W-:Y:S02]  /*85b0*/  UIADD3 UR16, UR32, 0x4000, URZ ;  /* 0x0000400020107890 */ /* 0x000fe4000fffe03f */
[----:B------:R-:W-:Y:S01]  /*85c0*/  UIADD3 UR32, UR32, 0x5000, URZ ;  /* 0x0000500020207890 */ /* 0x000fe2000fffe03f */
[----:B------:R-:W-:Y:S01]  /*85d0*/  UMOV UR19, UR27 ;  /* 0x0000001b00137c82 */ /* 0x000fe20008000000 */
[----:B------:R-:W-:Y:S01]  /*85e0*/  UMOV UR17, UR25 ;  /* 0x0000001900117c82 */ /* 0x000fe20008000000 */
[----:B------:R-:W-:Y:S01]  /*85f0*/  UMOV UR34, 0x20 ;  /* 0x0000002000227882 */ /* 0x000fe20000000000 */
[----:B------:R-:W-:Y:S01]  /*8600*/  UMOV UR35, UR27 ;  /* 0x0000001b00237c82 */ /* 0x000fe20008000000 */
[----:B------:R1:W-:Y:S01]  /*8610*/  UTMALDG.4D [UR24], [UR6], desc[UR8] ;  /* 0x00000818060075b4 */ /* 0x0003e20008019000 */
[----:B------:R-:W-:Y:S01]  /*8620*/  UMOV UR33, UR25 ;  /* 0x0000001900217c82 */ /* 0x000fe20008000000 */
[----:B------:R1:W-:Y:S02]  /*8630*/  UTMALDG.4D [UR16], [UR6], desc[UR8] ;  /* 0x00000810060075b4 */ /* 0x0003e40008019000 */
[----:B------:R1:W-:Y:S02]  /*8640*/  UTMALDG.4D [UR32], [UR6], desc[UR8] ;  /* 0x00000820060075b4 */ /* 0x0003e40008019000 */
[----:B-1----:R-:W-:Y:S01]  /*8650*/  NOP ;  /* 0x0000000000007918 */ /* 0x002fe20000000000 */
.L_x_75:
[----:B------:R-:W-:Y:S05]  /*8660*/  BSYNC B0 ;  /* 0x0000000000007941 */ /* 0x000fea0003800000 */
.L_x_74:
[----:B------:R-:W-:-:S13]  /*8670*/  ISETP.GE.AND P0, PT, R2, 0x81, PT ;  /* 0x000000810200780c */ /* 0x000fda0003f06270 */
[----:B------:R-:W-:Y:S05]  /*8680*/  @!P0 EXIT ;  /* 0x000000000000894d */ /* 0x000fea0003800000 */
[----:B------:R-:W-:Y:S01]  /*8690*/  IADD3 R2, R2, 0x7f, RZ ;  /* 0x0000007f02027810 */ /* 0x000fe20007ffe0ff */
[----:B------:R-:W-:Y:S01]  /*86a0*/  BSSY B0, `(.L_x_79) ;  /* 0x0000077000007945 */ /* 0x000fe20003800000 */
[----:B------:R-:W-:Y:S02]  /*86b0*/  LOP3.LUT P0, RZ, R6, 0x1f, RZ, 0xc0, !PT ;  /* 0x0000001f06ff7812 */ /* 0x000fe4000780c0ff */
[----:B------:R-:W-:Y:S02]  /*86c0*/  SHF.R.S32.HI R3, RZ, 0x1f, R2 ;  /* 0x0000001fff037819 */ /* 0x000fe40000011402 */
[----:B------:R-:W-:Y:S02]  /*86d0*/  PLOP3.LUT P0, PT, P0, P2, PT, 0x2a, 0x0 ;  /* 0x000000000000781c */ /* 0x000fe40000704572 */
[----:B------:R-:W-:Y:S02]  /*86e0*/  LEA.HI R3, R3, R2, RZ, 0x7 ;  /* 0x0000000203037211 */ /* 0x000fe400078f38ff */
[----:B------:R-:W-:-:S02]  /*86f0*/  MOV R2, UR4 ;  /* 0x0000000400027c02 */ /* 0x000fc40008000f00 */
[----:B------:R-:W-:Y:S02]  /*8700*/  SHF.R.S32.HI R3, RZ, 0x7, R3 ;  /* 0x00000007ff037819 */ /* 0x000fe40000011403 */
[----:B------:R-:W-:Y:S02]  /*8710*/  LOP3.LUT R2, R2, 0x2, RZ, 0xfc, !PT ;  /* 0x0000000202027812 */ /* 0x000fe400078efcff */
[----:B------:R-:W-:Y:S02]  /*8720*/  SHF.L.U32 R4, R3, 0x1, RZ ;  /* 0x0000000103047819 */ /* 0x000fe400000006ff */
[----:B------:R-:W-:-:S07]  /*8730*/  MOV R3, 0x1 ;  /* 0x0000000100037802 */ /* 0x000fce0000000f00 */
.L_x_90:
[----:B------:R-:W-:Y:S04]  /*8740*/  BSSY B1, `(.L_x_80) ;  /* 0x0000033000017945 */ /* 0x000fe80003800000 */
[----:B------:R-:W-:Y:S05]  /*8750*/  @!P3 BRA `(.L_x_81) ;  /* 0x0000000000c4b947 */ /* 0x000fea0003800000 */
[----:B------:R-:W1:Y:S01]  /*8760*/  S2R R6, SR_CgaCtaId ;  /* 0x0000000000067919 */ /* 0x000e620000008800 */
[----:B------:R-:W-:-:S04]  /*8770*/  MOV R5, 0x400 ;  /* 0x0000040000057802 */ /* 0x000fc80000000f00 */
[----:B-1----:R-:W-:Y:S02]  /*8780*/  LEA R7, R6, R5, 0x18 ;  /* 0x0000000506077211 */ /* 0x002fe400078ec0ff */
[----:B------:R-:W-:Y:S02]  /*8790*/  SHF.L.U32 R5, R3, 0x1f, RZ ;  /* 0x0000001f03057819 */ /* 0x000fe400000006ff */
[----:B------:R-:W-:-:S04]  /*87a0*/  LEA R6, R0, R7, 0x3 ;  /* 0x0000000700067211 */ /* 0x000fc800078e18ff */
[----:B------:R-:W1:Y:S02]  /*87b0*/  SYNCS.PHASECHK.TRANS64.TRYWAIT P4, [R6+URZ+0x12028], R5 ;  /* 0x01202805060075a7 */ /* 0x000e64000808017f */
[----:B-1----:R-:W-:Y:S05]  /*87c0*/  @!P4 BRA `(.L_x_82) ;  /* 0x000000080090c947 */ /* 0x002fea0003800000 */
.L_x_101:
[----:B-1----:R-:W-:-:S04]  /*87d0*/  @P2 MOV R5, 0x3000 ;  /* 0x0000300000052802 */ /* 0x002fc80000000f00 */
[----:B------:R1:W-:Y:S02]  /*87e0*/  @P2 SYNCS.ARRIVE.TRANS64 RZ, [R6+URZ+0x12000], R5 ;  /* 0x0120000506ff29a7 */ /* 0x0003e4000800003f */
[----:B-1----:R-:W-:-:S04]  /*87f0*/  PRMT R5, R2, 0x9910, RZ ;  /* 0x0000991002057816 */ /* 0x002fc800000000ff */
[----:B------:R-:W-:-:S13]  /*8800*/  ISETP.NE.AND P4, PT, R5, 0x2, PT ;  /* 0x000000020500780c */ /* 0x000fda0003f85270 */
[----:B------:R-:W-:Y:S05]  /*8810*/  @P4 BRA `(.L_x_83) ;  /* 0x0000000000044947 */ /* 0x000fea0003800000 */
[----:B------:R-:W-:Y:S01]  /*8820*/  BPT.TRAP 0x1 ;  /* 0x000000040000795c */ /* 0x000fe20000300000 */
.L_x_83:
[----:B------:R-:W-:Y:S05]  /*8830*/  @P0 BRA `(.L_x_84) ;  /* 0x0000000000040947 */ /* 0x000fea0003800000 */
[----:B------:R-:W-:Y:S01]  /*8840*/  BPT.TRAP 0x1 ;  /* 0x000000040000795c */ /* 0x000fe20000300000 */
.L_x_84:
[----:B------:R-:W-:Y:S01]  /*8850*/  IMAD R7, R0, 0x3000, R7 ;  /* 0x0000300000077824 */ /* 0x000fe200078e0207 */
[----:B------:R-:W-:Y:S01]  /*8860*/  R2UR UR33, R6 ;  /* 0x00000000062172ca */ /* 0x000fe200000e0000 */
[----:B------:R-:W-:Y:S01]  /*8870*/  ULDC.64 UR6, c[0x0][0x198] ;  /* 0x0000660000067ab9 */ /* 0x000fe20000000a00 */
[----:B------:R-:W-:Y:S01]  /*8880*/  R2UR UR35, R8 ;  /* 0x00000000082372ca */ /* 0x000fe200000e0000 */
[----:B------:R-:W-:Y:S01]  /*8890*/  UIADD3 UR6, UP0, UR6, 0x1f0, URZ ;  /* 0x000001f006067890 */ /* 0x000fe2000ff1e03f */
[----:B------:R-:W-:Y:S01]  /*88a0*/  R2UR UR16, R7 ;  /* 0x00000000071072ca */ /* 0x000fe200000e0000 */
[----:B------:R-:W-:Y:S01]  /*88b0*/  UMOV UR8, 0x0 ;  /* 0x0000000000087882 */ /* 0x000fe20000000000 */
[----:B------:R-:W-:Y:S01]  /*88c0*/  UMOV UR9, 0x10000000 ;  /* 0x1000000000097882 */ /* 0x000fe20000000000 */
[----:B------:R-:W-:Y:S01]  /*88d0*/  UIADD3.X UR7, URZ, UR7, URZ, UP0, !UPT ;  /* 0x000000073f077290 */ /* 0x000fe200087fe43f */
[----:B------:R-:W-:Y:S01]  /*88e0*/  IADD3 R5, R0, 0x1, RZ ;  /* 0x0000000100057810 */ /* 0x000fe20007ffe0ff */
[----:B------:R-:W-:Y:S01]  /*88f0*/  UMOV UR34, URZ ;  /* 0x0000003f00227c82 */ /* 0x000fe20008000000 */
[----:B------:R-:W-:Y:S01]  /*8900*/  UMOV UR26, 0x10 ;  /* 0x00000010001a7882 */ /* 0x000fe20000000000 */
[----:B------:R-:W-:Y:S01]  /*8910*/  UMOV UR28, UR36 ;  /* 0x00000024001c7c82 */ /* 0x000fe20008000000 */
[----:B------:R-:W-:Y:S01]  /*8920*/  UMOV UR29, UR37 ;  /* 0x00000025001d7c82 */ /* 0x000fe20008000000 */
[----:B------:R-:W-:Y:S01]  /*8930*/  UIADD3 UR33, UR33, 0x12000, URZ ;  /* 0x0001200021217890 */ /* 0x000fe2000fffe03f */
[----:B------:R-:W-:Y:S01]  /*8940*/  ISETP.NE.AND P4, PT, R5, 0x5, PT ;  /* 0x000000050500780c */ /* 0x000fe20003f85270 */
[----:B------:R-:W-:-:S02]  /*8950*/  USHF.L.U32 UR35, UR35, 0x7, URZ ;  /* 0x0000000723237899 */ /* 0x000fc4000800063f */
[----:B------:R-:W-:Y:S01]  /*8960*/  UIADD3 UR32, UR16, 0x3000, URZ ;  /* 0x0000300010207890 */ /* 0x000fe2000fffe03f */
[----:B------:R-:W-:Y:S01]  /*8970*/  SEL R0, RZ, 0x1, P4 ;  /* 0x00000001ff007807 */ /* 0x000fe20002000000 */
[----:B------:R-:W-:Y:S02]  /*8980*/  UIADD3 UR24, UR16, 0x4000, URZ ;  /* 0x0000400010187890 */ /* 0x000fe4000fffe03f */
[----:B------:R-:W-:Y:S01]  /*8990*/  UIADD3 UR16, UR16, 0x5000, URZ ;  /* 0x0000500010107890 */ /* 0x000fe2000fffe03f */
[----:B------:R-:W-:Y:S01]  /*89a0*/  LOP3.LUT R3, R3, R0, RZ, 0x3c, !PT ;  /* 0x0000000003037212 */ /* 0x000fe200078e3cff */
[----:B------:R-:W-:Y:S01]  /*89b0*/  UMOV UR25, UR33 ;  /* 0x0000002100197c82 */ /* 0x000fe20008000000 */
[----:B------:R-:W-:Y:S01]  /*89c0*/  UMOV UR27, UR35 ;  /* 0x00000023001b7c82 */ /* 0x000fe20008000000 */
[----:B------:R-:W-:Y:S01]  /*89d0*/  UMOV UR18, 0x20 ;  /* 0x0000002000127882 */ /* 0x000fe20000000000 */
[----:B------:R-:W-:Y:S01]  /*89e0*/  UMOV UR20, UR36 ;  /* 0x0000002400147c82 */ /* 0x000fe20008000000 */
[----:B------:R-:W-:Y:S01]  /*89f0*/  UMOV UR21, UR37 ;  /* 0x0000002500157c82 */ /* 0x000fe20008000000 */
[----:B------:R-:W-:Y:S01]  /*8a00*/  UMOV UR17, UR33 ;  /* 0x0000002100117c82 */ /* 0x000fe20008000000 */
[----:B------:R-:W-:Y:S01]  /*8a10*/  UMOV UR19, UR35 ;  /* 0x0000002300137c82 */ /* 0x000fe20008000000 */
[----:B------:R1:W-:Y:S01]  /*8a20*/  UTMALDG.4D [UR32], [UR6], desc[UR8] ;  /* 0x00000820060075b4 */ /* 0x0003e20008019000 */
[----:B------:R-:W-:Y:S01]  /*8a30*/  SEL R0, R5, RZ, P4 ;  /* 0x000000ff05007207 */ /* 0x000fe20002000000 */
[----:B------:R1:W-:Y:S01]  /*8a40*/  UTMALDG.4D [UR24], [UR6], desc[UR8] ;  /* 0x00000818060075b4 */ /* 0x0003e20008019000 */
[----:B------:R1:W-:Y:S02]  /*8a50*/  UTMALDG.4D [UR16], [UR6], desc[UR8] ;  /* 0x00000810060075b4 */ /* 0x0003e40008019000 */
[----:B-1----:R-:W-:-:S03]  /*8a60*/  NOP ;  /* 0x0000000000007918 */ /* 0x002fc60000000000 */
.L_x_81:
[----:B------:R-:W-:Y:S05]  /*8a70*/  BSYNC B1 ;  /* 0x0000000000017941 */ /* 0x000fea0003800000 */
.L_x_80:
[----:B------:R-:W-:Y:S01]  /*8a80*/  ISETP.LT.OR P4, PT, R4, 0x4, !P3 ;  /* 0x000000040400780c */ /* 0x000fe20005f81670 */
[----:B------:R-:W-:-:S12]  /*8a90*/  BSSY B1, `(.L_x_85) ;  /* 0x0000034000017945 */ /* 0x000fd80003800000 */
[----:B------:R-:W-:Y:S05]  /*8aa0*/  @P4 BRA `(.L_x_86) ;  /* 0x0000000000c84947 */ /* 0x000fea0003800000 */
[----:B------:R-:W1:Y:S01]  /*8ab0*/  S2R R6, SR_CgaCtaId ;  /* 0x0000000000067919 */ /* 0x000e620000008800 */
[----:B------:R-:W-:Y:S02]  /*8ac0*/  MOV R5, 0x400 ;  /* 0x0000040000057802 */ /* 0x000fe40000000f00 */
[----:B------:R-:W-:Y:S02]  /*8ad0*/  SHF.L.U32 R7, R3, 0x1f, RZ ;  /* 0x0000001f03077819 */ /* 0x000fe400000006ff */
[----:B-1----:R-:W-:-:S04]  /*8ae0*/  LEA R5, R6, R5, 0x18 ;  /* 0x0000000506057211 */ /* 0x002fc800078ec0ff */
[----:B------:R-:W-:-:S04]  /*8af0*/  LEA R6, R0, R5, 0x3 ;  /* 0x0000000500067211 */ /* 0x000fc800078e18ff */
[----:B------:R-:W1:Y:S02]  /*8b00*/  SYNCS.PHASECHK.TRANS64.TRYWAIT P4, [R6+URZ+0x12028], R7 ;  /* 0x01202807060075a7 */ /* 0x000e64000808017f */
[----:B-1----:R-:W-:Y:S05]  /*8b10*/  @!P4 BRA `(.L_x_87) ;  /* 0x0000000400d0c947 */ /* 0x002fea0003800000 */
.L_x_102:
[----:B-1----:R-:W-:-:S04]  /*8b20*/  @P1 MOV R7, 0x3000 ;  /* 0x0000300000071802 */ /* 0x002fc80000000f00 */
[----:B------:R1:W-:Y:S02]  /*8b30*/  @P1 SYNCS.ARRIVE.TRANS64 RZ, [R6+URZ+0x12000], R7 ;  /* 0x0120000706ff19a7 */ /* 0x0003e4000800003f */
[----:B-1----:R-:W-:-:S04]  /*8b40*/  PRMT R7, R2, 0x9910, RZ ;  /* 0x0000991002077816 */ /* 0x002fc800000000ff */
[----:B------:R-:W-:-:S13]  /*8b50*/  ISETP.NE.AND P4, PT, R7, 0x2, PT ;  /* 0x000000020700780c */ /* 0x000fda0003f85270 */
[----:B------:R-:W-:Y:S05]  /*8b60*/  @P4 BRA `(.L_x_88) ;  /* 0x0000000000044947 */ /* 0x000fea0003800000 */
[----:B------:R-:W-:Y:S01]  /*8b70*/  BPT.TRAP 0x1 ;  /* 0x000000040000795c */ /* 0x000fe20000300000 */
.L_x_88:
[----:B------:R-:W-:Y:S05]  /*8b80*/  @P0 BRA `(.L_x_89) ;  /* 0x0000000000040947 */ /* 0x000fea0003800000 */
[----:B------:R-:W-:Y:S01]  /*8b90*/  BPT.TRAP 0x1 ;  /* 0x000000040000795c */ /* 0x000fe20000300000 */
.L_x_89:
        /* <DEDUP_REMOVED lines=16> */
[----:B------:R-:W-:Y:S01]  /*8ca0*/  USHF.L.U32 UR35, UR35, 0x7, URZ ;  /* 0x0000000723237899 */ /* 0x000fe2000800063f */
[----:B------:R-:W-:Y:S01]  /*8cb0*/  IADD3 R8, R8, 0x1, RZ ;  /* 0x0000000108087810 */ /* 0x000fe20007ffe0ff */
[----:B------:R-:W-:Y:S01]  /*8cc0*/  UIADD3 UR32, UR16, 0x3000, URZ ;  /* 0x0000300010207890 */ /* 0x000fe2000fffe03f */
[----:B------:R-:W-:Y:S01]  /*8cd0*/  SEL R6, RZ, 0x1, P4 ;  /* 0x00000001ff067807 */ /* 0x000fe20002000000 */
[----:B------:R-:W-:Y:S01]  /*8ce0*/  UIADD3 UR24, UR16, 0x4000, URZ ;  /* 0x0000400010187890 */ /* 0x000fe2000fffe03f */
[----:B------:R-:W-:Y:S01]  /*8cf0*/  SEL R0, R0, RZ, P4 ;  /* 0x000000ff00007207 */ /* 0x000fe20002000000 */
        /* <DEDUP_REMOVED lines=13> */
.L_x_86:
[----:B------:R-:W-:Y:S05]  /*8dd0*/  BSYNC B1 ;  /* 0x0000000000017941 */ /* 0x000fea0003800000 */
.L_x_85:
[C---:B------:R-:W-:Y:S02]  /*8de0*/  ISETP.GT.AND P4, PT, R4.reuse, 0x4, PT ;  /* 0x000000040400780c */ /* 0x040fe40003f84270 */
[----:B------:R-:W-:-:S11]  /*8df0*/  IADD3 R4, R4, -0x2, RZ ;  /* 0xfffffffe04047810 */ /* 0x000fd60007ffe0ff */
[----:B------:R-:W-:Y:S05]  /*8e00*/  @P4 BRA `(.L_x_90) ;  /* 0xfffffff8004c4947 */ /* 0x000fea000383ffff */
[----:B------:R-:W-:Y:S05]  /*8e10*/  BSYNC B0 ;  /* 0x0000000000007941 */ /* 0x000fea0003800000 */
.L_x_79:
[----:B------:R-:W-:Y:S05]  /*8e20*/  EXIT ;  /* 0x000000000000794d */ /* 0x000fea0003800000 */
.L_x_15:
[----:B--2---:R-:W-:-:S04]  /*8e30*/  MOV R3, UR7 ;  /* 0x0000000700037c02 */ /* 0x004fc80008000f00 */
[----:B------:R2:W3:Y:S03]  /*8e40*/  SYNCS.PHASECHK.TRANS64.TRYWAIT P1, [R3+URZ+0x12050], R0 ;  /* 0x01205000030075a7 */ /* 0x0004e6000802017f */
[----:B---3--:R-:W-:Y:S05]  /*8e50*/  @!P1 NANOSLEEP.SYNCS 0x989680 ;  /* 0x009896800000995d */ /* 0x008fea0003900000 */
[----:B------:R-:W3:Y:S02]  /*8e60*/  @!P1 SYNCS.PHASECHK.TRANS64 P1, [R3+URZ+0x12050], R0 ;  /* 0x01205000030095a7 */ /* 0x000ee4000802007f */
[----:B---3--:R-:W-:Y:S05]  /*8e70*/  @!P1 BRA `(.L_x_15) ;  /* 0xfffffffc00ec9947 */ /* 0x008fea000383ffff */
[----:B------:R-:W-:Y:S05]  /*8e80*/  BRA `(.L_x_91) ;  /* 0xffffff7c00b07947 */ /* 0x000fea000383ffff */
.L_x_17:
[----:B--2---:R-:W-:-:S04]  /*8e90*/  MOV R3, UR36 ;  /* 0x0000002400037c02 */ /* 0x004fc80008000f00 */
[----:B------:R2:W3:Y:S03]  /*8ea0*/  SYNCS.PHASECHK.TRANS64.TRYWAIT P1, [R3+URZ+0x12000], R0 ;  /* 0x01200000030075a7 */ /* 0x0004e6000802017f */
[----:B---3--:R-:W-:Y:S05]  /*8eb0*/  @!P1 NANOSLEEP.SYNCS 0x989680 ;  /* 0x009896800000995d */ /* 0x008fea0003900000 */
[----:B------:R-:W3:Y:S02]  /*8ec0*/  @!P1 SYNCS.PHASECHK.TRANS64 P1, [R3+URZ+0x12000], R0 ;  /* 0x01200000030095a7 */ /* 0x000ee4000802007f */
[----:B---3--:R-:W-:Y:S05]  /*8ed0*/  @!P1 BRA `(.L_x_17) ;  /* 0xfffffffc00ec9947 */ /* 0x008fea000383ffff */
[----:B------:R-:W-:Y:S05]  /*8ee0*/  BRA `(.L_x_92) ;  /* 0xffffff7c00ac7947 */ /* 0x000fea000383ffff */
.L_x_18:
[----:B--2---:R-:W-:-:S04]  /*8ef0*/  MOV R3, UR10 ;  /* 0x0000000a00037c02 */ /* 0x004fc80008000f00 */
[----:B------:R2:W3:Y:S03]  /*8f00*/  SYNCS.PHASECHK.TRANS64.TRYWAIT P1, [R3+URZ], R2 ;  /* 0x00000002030075a7 */ /* 0x0004e6000802017f */
[----:B---3--:R-:W-:Y:S05]  /*8f10*/  @!P1 NANOSLEEP.SYNCS 0x989680 ;  /* 0x009896800000995d */ /* 0x008fea0003900000 */
[----:B------:R-:W3:Y:S02]  /*8f20*/  @!P1 SYNCS.PHASECHK.TRANS64 P1, [R3+URZ], R2 ;  /* 0x00000002030095a7 */ /* 0x000ee4000802007f */
[----:B---3--:R-:W-:Y:S05]  /*8f30*/  @!P1 BRA `(.L_x_18) ;  /* 0xfffffffc00ec9947 */ /* 0x008fea000383ffff */
[----:B------:R-:W-:Y:S05]  /*8f40*/  BRA `(.L_x_93) ;  /* 0xffffff7c00b87947 */ /* 0x000fea000383ffff */
.L_x_20:
[----:B-1----:R-:W-:-:S04]  /*8f50*/  MOV R7, UR36 ;  /* 0x0000002400077c02 */ /* 0x002fc80008000f00 */
[----:B------:R1:W2:Y:S03]  /*8f60*/  SYNCS.PHASECHK.TRANS64.TRYWAIT P1, [R7+URZ+0x12008], R0 ;  /* 0x01200800070075a7 */ /* 0x0002a6000802017f */
[----:B--2---:R-:W-:Y:S05]  /*8f70*/  @!P1 NANOSLEEP.SYNCS 0x989680 ;  /* 0x009896800000995d */ /* 0x004fea0003900000 */
[----:B------:R-:W2:Y:S02]  /*8f80*/  @!P1 SYNCS.PHASECHK.TRANS64 P1, [R7+URZ+0x12008], R0 ;  /* 0x01200800070095a7 */ /* 0x000ea4000802007f */
[----:B--2---:R-:W-:Y:S05]  /*8f90*/  @!P1 BRA `(.L_x_20) ;  /* 0xfffffffc00ec9947 */ /* 0x004fea000383ffff */
[----:B------:R-:W-:Y:S05]  /*8fa0*/  BRA `(.L_x_94) ;  /* 0xffffff9c00d87947 */ /* 0x000fea000383ffff */
.L_x_25:
[----:B-1----:R-:W-:-:S04]  /*8fb0*/  MOV R4, UR10 ;  /* 0x0000000a00047c02 */ /* 0x002fc80008000f00 */
[----:B------:R1:W2:Y:S03]  /*8fc0*/  SYNCS.PHASECHK.TRANS64.TRYWAIT P2, [R4+URZ+0x12000], R3 ;  /* 0x01200003040075a7 */ /* 0x0002a6000804017f */
[----:B--2---:R-:W-:Y:S05]  /*8fd0*/  @!P2 NANOSLEEP.SYNCS 0x989680 ;  /* 0x009896800000a95d */ /* 0x004fea0003900000 */
[----:B------:R-:W2:Y:S02]  /*8fe0*/  @!P2 SYNCS.PHASECHK.TRANS64 P2, [R4+URZ+0x12000], R3 ;  /* 0x012000030400a5a7 */ /* 0x000ea4000804007f */
[----:B--2---:R-:W-:Y:S05]  /*8ff0*/  @!P2 BRA `(.L_x_25) ;  /* 0xfffffffc00eca947 */ /* 0x004fea000383ffff */
[----:B------:R-:W-:Y:S05]  /*9000*/  BRA `(.L_x_95) ;  /* 0xffffffa800147947 */ /* 0x000fea000383ffff */
.L_x_29:
[----:B-1----:R-:W-:-:S04]  /*9010*/  MOV R8, UR10 ;  /* 0x0000000a00087c02 */ /* 0x002fc80008000f00 */
[----:B------:R1:W2:Y:S03]  /*9020*/  SYNCS.PHASECHK.TRANS64.TRYWAIT P2, [R8+URZ+0x12000], R7 ;  /* 0x01200007080075a7 */ /* 0x0002a6000804017f */
[----:B--2---:R-:W-:Y:S05]  /*9030*/  @!P2 NANOSLEEP.SYNCS 0x989680 ;  /* 0x009896800000a95d */ /* 0x004fea0003900000 */
[----:B------:R-:W2:Y:S02]  /*9040*/  @!P2 SYNCS.PHASECHK.TRANS64 P2, [R8+URZ+0x12000], R7 ;  /* 0x012000070800a5a7 */ /* 0x000ea4000804007f */
[----:B--2---:R-:W-:Y:S05]  /*9050*/  @!P2 BRA `(.L_x_29) ;  /* 0xfffffffc00eca947 */ /* 0x004fea000383ffff */
[----:B------:R-:W-:Y:S05]  /*9060*/  BRA `(.L_x_28) ;  /* 0xffffffc800b87947 */ /* 0x000fea000383ffff */
.L_x_45:
[----:B-1----:R-:W-:-:S04]  /*9070*/  MOV R3, UR4 ;  /* 0x0000000400037c02 */ /* 0x002fc80008000f00 */
[----:B------:R1:W2:Y:S03]  /*9080*/  SYNCS.PHASECHK.TRANS64.TRYWAIT P0, [R3+URZ+0x12098], R0 ;  /* 0x01209800030075a7 */ /* 0x0002a6000800017f */
[----:B--2---:R-:W-:Y:S05]  /*9090*/  @!P0 NANOSLEEP.SYNCS 0x989680 ;  /* 0x009896800000895d */ /* 0x004fea0003900000 */
[----:B------:R-:W2:Y:S02]  /*90a0*/  @!P0 SYNCS.PHASECHK.TRANS64 P0, [R3+URZ+0x12098], R0 ;  /* 0x01209800030085a7 */ /* 0x000ea4000800007f */
[----:B--2---:R-:W-:Y:S05]  /*90b0*/  @!P0 BRA `(.L_x_45) ;  /* 0xfffffffc00ec8947 */ /* 0x004fea000383ffff */
[----:B------:R-:W-:Y:S05]  /*90c0*/  BRA `(.L_x_96) ;  /* 0xffffffd800847947 */ /* 0x000fea000383ffff */
.L_x_61:
[----:B--2---:R2:W4:Y:S02]  /*90d0*/  SYNCS.PHASECHK.TRANS64.TRYWAIT P0, [R3+URZ+0x12060], R2 ;  /* 0x01206002030075a7 */ /* 0x004524000800017f */
[----:B----4-:R-:W-:Y:S05]  /*90e0*/  @!P0 NANOSLEEP.SYNCS 0x989680 ;  /* 0x009896800000895d */ /* 0x010fea0003900000 */
[----:B------:R-:W4:Y:S02]  /*90f0*/  @!P0 SYNCS.PHASECHK.TRANS64 P0, [R3+URZ+0x12060], R2 ;  /* 0x01206002030085a7 */ /* 0x000f24000800007f */
[----:B----4-:R-:W-:Y:S05]  /*9100*/  @!P0 BRA `(.L_x_61) ;  /* 0xfffffffc00f08947 */ /* 0x010fea000383ffff */
[----:B------:R-:W-:Y:S05]  /*9110*/  BRA `(.L_x_97) ;  /* 0xffffffe800447947 */ /* 0x000fea000383ffff */
.L_x_66:
[----:B-1----:R1:W2:Y:S02]  /*9120*/  SYNCS.PHASECHK.TRANS64.TRYWAIT P0, [R5+URZ+0x12028], R0 ;  /* 0x01202800050075a7 */ /* 0x0022a4000800017f */
[----:B--2---:R-:W-:Y:S05]  /*9130*/  @!P0 NANOSLEEP.SYNCS 0x989680 ;  /* 0x009896800000895d */ /* 0x004fea0003900000 */
[----:B------:R-:W2:Y:S02]  /*9140*/  @!P0 SYNCS.PHASECHK.TRANS64 P0, [R5+URZ+0x12028], R0 ;  /* 0x01202800050085a7 */ /* 0x000ea4000800007f */
[----:B--2---:R-:W-:Y:S05]  /*9150*/  @!P0 BRA `(.L_x_66) ;  /* 0xfffffffc00f08947 */ /* 0x004fea000383ffff */
[----:B------:R-:W-:Y:S05]  /*9160*/  BRA `(.L_x_98) ;  /* 0xffffffe800f87947 */ /* 0x000fea000383ffff */
.L_x_71:
[----:B-1----:R1:W2:Y:S02]  /*9170*/  SYNCS.PHASECHK.TRANS64.TRYWAIT P0, [R4+URZ+0x12060], R5 ;  /* 0x01206005040075a7 */ /* 0x0022a4000800017f */
[----:B--2---:R-:W-:Y:S05]  /*9180*/  @!P0 NANOSLEEP.SYNCS 0x989680 ;  /* 0x009896800000895d */ /* 0x004fea0003900000 */
[----:B------:R-:W2:Y:S02]  /*9190*/  @!P0 SYNCS.PHASECHK.TRANS64 P0, [R4+URZ+0x12060], R5 ;  /* 0x01206005040085a7 */ /* 0x000ea4000800007f */
[----:B--2---:R-:W-:Y:S05]  /*91a0*/  @!P0 BRA `(.L_x_71) ;  /* 0xfffffffc00f08947 */ /* 0x004fea000383ffff */
[----:B------:R-:W-:Y:S05]  /*91b0*/  BRA `(.L_x_99) ;  /* 0xffffffec00ac7947 */ /* 0x000fea000383ffff */
.L_x_76:
[----:B-1----:R1:W2:Y:S02]  /*91c0*/  SYNCS.PHASECHK.TRANS64.TRYWAIT P0, [R3+URZ+0x12028], R4 ;  /* 0x01202804030075a7 */ /* 0x0022a4000800017f */
[----:B--2---:R-:W-:Y:S05]  /*91d0*/  @!P0 NANOSLEEP.SYNCS 0x989680 ;  /* 0x009896800000895d */ /* 0x004fea0003900000 */
[----:B------:R-:W2:Y:S02]  /*91e0*/  @!P0 SYNCS.PHASECHK.TRANS64 P0, [R3+URZ+0x12028], R4 ;  /* 0x01202804030085a7 */ /* 0x000ea4000800007f */
[----:B--2---:R-:W-:Y:S05]  /*91f0*/  @!P0 BRA `(.L_x_76) ;  /* 0xfffffffc00f08947 */ /* 0x004fea000383ffff */
[----:B------:R-:W-:Y:S05]  /*9200*/  BRA `(.L_x_100) ;  /* 0xfffffff0006c7947 */ /* 0x000fea000383ffff */
.L_x_82:
[----:B-1----:R1:W2:Y:S02]  /*9210*/  SYNCS.PHASECHK.TRANS64.TRYWAIT P4, [R6+URZ+0x12028], R5 ;  /* 0x01202805060075a7 */ /* 0x0022a4000808017f */
[----:B--2---:R-:W-:Y:S05]  /*9220*/  @!P4 NANOSLEEP.SYNCS 0x989680 ;  /* 0x009896800000c95d */ /* 0x004fea0003900000 */
[----:B------:R-:W2:Y:S02]  /*9230*/  @!P4 SYNCS.PHASECHK.TRANS64 P4, [R6+URZ+0x12028], R5 ;  /* 0x012028050600c5a7 */ /* 0x000ea4000808007f */
[----:B--2---:R-:W-:Y:S05]  /*9240*/  @!P4 BRA `(.L_x_82) ;  /* 0xfffffffc00f0c947 */ /* 0x004fea000383ffff */
[----:B------:R-:W-:Y:S05]  /*9250*/  BRA `(.L_x_101) ;  /* 0xfffffff4005c7947 */ /* 0x000fea000383ffff */
.L_x_87:
[----:B-1----:R1:W2:Y:S02]  /*9260*/  SYNCS.PHASECHK.TRANS64.TRYWAIT P4, [R6+URZ+0x12028], R7 ;  /* 0x01202807060075a7 */ /* 0x0022a4000808017f */
[----:B--2---:R-:W-:Y:S05]  /*9270*/  @!P4 NANOSLEEP.SYNCS 0x989680 ;  /* 0x009896800000c95d */ /* 0x004fea0003900000 */
[----:B------:R-:W2:Y:S02]  /*9280*/  @!P4 SYNCS.PHASECHK.TRANS64 P4, [R6+URZ+0x12028], R7 ;  /* 0x012028070600c5a7 */ /* 0x000ea4000808007f */
[----:B--2---:R-:W-:Y:S05]  /*9290*/  @!P4 BRA `(.L_x_87) ;  /* 0xfffffffc00f0c947 */ /* 0x004fea000383ffff */
[----:B------:R-:W-:Y:S05]  /*92a0*/  BRA `(.L_x_102) ;  /* 0xfffffff8001c7947 */ /* 0x000fea000383ffff */
        .weak           $__internal_0_$__cuda_sm20_rcp_rn_f32_slowpath
        .type           $__internal_0_$__cuda_sm20_rcp_rn_f32_slowpath,@function
        .size           $__internal_0_$__cuda_sm20_rcp_rn_f32_slowpath,(.L_x_108 - $__internal_0_$__cuda_sm20_rcp_rn_f32_slowpath)
$__internal_0_$__cuda_sm20_rcp_rn_f32_slowpath:
[----:B------:R-:W-:Y:S01]  /*92b0*/  SHF.L.U32 R0, R2, 0x1, RZ ;  /* 0x0000000102007819 */ /* 0x000fe200000006ff */
[----:B------:R-:W-:Y:S03]  /*92c0*/  BSSY B2, `(.L_x_103) ;  /* 0x0000030000027945 */ /* 0x000fe60003800000 */
[----:B------:R-:W-:-:S04]  /*92d0*/  SHF.R.U32.HI R16, RZ, 0x18, R0 ;  /* 0x00000018ff107819 */ /* 0x000fc80000011600 */
[----:B------:R-:W-:-:S13]  /*92e0*/  ISETP.NE.U32.AND P0, PT, R16, RZ, PT ;  /* 0x000000ff1000720c */ /* 0x000fda0003f05070 */
[----:B------:R-:W-:Y:S05]  /*92f0*/  @P0 BRA `(.L_x_104) ;  /* 0x0000000000280947 */ /* 0x000fea0003800000 */
[----:B------:R-:W-:-:S04]  /*9300*/  SHF.L.U32 R0, R2, 0x1, RZ ;  /* 0x0000000102007819 */ /* 0x000fc800000006ff */
[----:B------:R-:W-:-:S13]  /*9310*/  ISETP.NE.AND P0, PT, R0, RZ, PT ;  /* 0x000000ff0000720c */ /* 0x000fda0003f05270 */
[----:B------:R-:W-:Y:S01]  /*9320*/  @P0 FFMA R7, R2, 1.84467440737095516160e+19, RZ ;  /* 0x5f80000002070823 */ /* 0x000fe200000000ff */
[----:B------:R-:W-:Y:S08]  /*9330*/  @!P0 MUFU.RCP R6, R2 ;  /* 0x0000000200068308 */ /* 0x000ff00000001000 */
[----:B------:R-:W1:Y:S02]  /*9340*/  @P0 MUFU.RCP R0, R7 ;  /* 0x0000000700000308 */ /* 0x000e640000001000 */
[----:B-1----:R-:W-:-:S04]  /*9350*/  @P0 FFMA R10, R7, R0, -1 ;  /* 0xbf800000070a0423 */ /* 0x002fc80000000000 */
[----:B------:R-:W-:-:S04]  /*9360*/  @P0 FADD.FTZ R13, -R10, -RZ ;  /* 0x800000ff0a0d0221 */ /* 0x000fc80000010100 */
[----:B------:R-:W-:-:S04]  /*9370*/  @P0 FFMA R0, R0, R13, R0 ;  /* 0x0000000d00000223 */ /* 0x000fc80000000000 */
[----:B------:R-:W-:Y:S01]  /*9380*/  @P0 FFMA R6, R0, 1.84467440737095516160e+19, RZ ;  /* 0x5f80000000060823 */ /* 0x000fe200000000ff */
[----:B------:R-:W-:Y:S06]  /*9390*/  BRA `(.L_x_105) ;  /* 0x0000000000887947 */ /* 0x000fec0003800000 */
.L_x_104:
[----:B------:R-:W-:-:S04]  /*93a0*/  IADD3 R18, R16, -0xfd, RZ ;  /* 0xffffff0310127810 */ /* 0x000fc80007ffe0ff */
[----:B------:R-:W-:-:S13]  /*93b0*/  ISETP.GT.U32.AND P0, PT, R18, 0x1, PT ;  /* 0x000000011200780c */ /* 0x000fda0003f04070 */
[----:B------:R-:W-:Y:S05]  /*93c0*/  @P0 BRA `(.L_x_106) ;  /* 0x0000000000780947 */ /* 0x000fea0003800000 */
[----:B------:R-:W-:Y:S02]  /*93d0*/  LOP3.LUT R0, R2, 0x7fffff, RZ, 0xc0, !PT ;  /* 0x007fffff02007812 */ /* 0x000fe400078ec0ff */
[----:B------:R-:W-:Y:S02]  /*93e0*/  MOV R13, 0x3 ;  /* 0x00000003000d7802 */ /* 0x000fe40000000f00 */
[----:B------:R-:W-:Y:S02]  /*93f0*/  LOP3.LUT R0, R0, 0x3f800000, RZ, 0xfc, !PT ;  /* 0x3f80000000007812 */ /* 0x000fe400078efcff */
[----:B------:R-:W-:Y:S02]  /*9400*/  SHF.L.U32 R13, R13, R18, RZ ;  /* 0x000000120d0d7219 */ /* 0x000fe400000006ff */
[----:B------:R-:W1:Y:S02]  /*9410*/  MUFU.RCP R7, R0 ;  /* 0x0000000000077308 */ /* 0x000e640000001000 */
[----:B-1----:R-:W-:-:S04]  /*9420*/  FFMA R6, R0, R7, -1 ;  /* 0xbf80000000067423 */ /* 0x002fc80000000007 */
[----:B------:R-:W-:-:S04]  /*9430*/  FADD.FTZ R6, -R6, -RZ ;  /* 0x800000ff06067221 */ /* 0x000fc80000010100 */
[CCC-:B------:R-:W-:Y:S01]  /*9440*/  FFMA.RM R10, R7.reuse, R6.reuse, R7.reuse ;  /* 0x00000006070a7223 */ /* 0x1c0fe20000004007 */
[----:B------:R-:W-:-:S04]  /*9450*/  FFMA.RP R7, R7, R6, R7 ;  /* 0x0000000607077223 */ /* 0x000fc80000008007 */
[C---:B------:R-:W-:Y:S02]  /*9460*/  LOP3.LUT R6, R10.reuse, 0x7fffff, RZ, 0xc0, !PT ;  /* 0x007fffff0a067812 */ /* 0x040fe400078ec0ff */
[----:B------:R-:W-:Y:S02]  /*9470*/  FSETP.NEU.FTZ.AND P0, PT, R10, R7, PT ;  /* 0x000000070a00720b */ /* 0x000fe40003f1d000 */
[----:B------:R-:W-:Y:S02]  /*9480*/  LOP3.LUT R6, R6, 0x800000, RZ, 0xfc, !PT ;  /* 0x0080000006067812 */ /* 0x000fe400078efcff */
[----:B------:R-:W-:Y:S02]  /*9490*/  SEL R7, RZ, 0xffffffff, !P0 ;  /* 0xffffffffff077807 */ /* 0x000fe40004000000 */
[----:B------:R-:W-:Y:S02]  /*94a0*/  LOP3.LUT R13, R13, R6, RZ, 0xc0, !PT ;  /* 0x000000060d0d7212 */ /* 0x000fe400078ec0ff */
[----:B------:R-:W-:-:S02]  /*94b0*/  IADD3 R7, -R7, RZ, RZ ;  /* 0x000000ff07077210 */ /* 0x000fc40007ffe1ff */
[-C--:B------:R-:W-:Y:S02]  /*94c0*/  SHF.R.U32.HI R13, RZ, R18.reuse, R13 ;  /* 0x00000012ff0d7219 */ /* 0x080fe4000001160d */
[----:B------:R-:W-:Y:S02]  /*94d0*/  LOP3.LUT P1, RZ, R7, R18, R6, 0xf8, !PT ;  /* 0x0000001207ff7212 */ /* 0x000fe4000782f806 */
[C---:B------:R-:W-:Y:S02]  /*94e0*/  LOP3.LUT P0, RZ, R13.reuse, 0x1, RZ, 0xc0, !PT ;  /* 0x000000010dff7812 */ /* 0x040fe4000780c0ff */
[----:B------:R-:W-:Y:S02]  /*94f0*/  LOP3.LUT P2, RZ, R13, 0x2, RZ, 0xc0, !PT ;  /* 0x000000020dff7812 */ /* 0x000fe4000784c0ff */
[----:B------:R-:W-:Y:S02]  /*9500*/  IADD3 R7, R16, -0xfc, RZ ;  /* 0xffffff0410077810 */ /* 0x000fe40007ffe0ff */
[----:B------:R-:W-:-:S02]  /*9510*/  PLOP3.LUT P0, PT, P0, P1, P2, 0xe0, 0x0 ;  /* 0x000000000000781c */ /* 0x000fc40000703c20 */
[----:B------:R-:W-:Y:S02]  /*9520*/  LOP3.LUT P1, RZ, R2, 0x7fffff, RZ, 0xc0, !PT ;  /* 0x007fffff02ff7812 */ /* 0x000fe4000782c0ff */
[----:B------:R-:W-:Y:S02]  /*9530*/  SEL R0, RZ, 0x1, !P0 ;  /* 0x00000001ff007807 */ /* 0x000fe40004000000 */
[----:B------:R-:W-:Y:S02]  /*9540*/  SHF.R.U32.HI R7, RZ, R7, R6 ;  /* 0x00000007ff077219 */ /* 0x000fe40000011606 */
[----:B------:R-:W-:-:S04]  /*9550*/  IADD3 R0, -R0, RZ, RZ ;  /* 0x000000ff00007210 */ /* 0x000fc80007ffe1ff */
[----:B------:R-:W-:-:S13]  /*9560*/  ISETP.GE.AND P0, PT, R0, RZ, PT ;  /* 0x000000ff0000720c */ /* 0x000fda0003f06270 */
[----:B------:R-:W-:-:S04]  /*9570*/  @!P0 IADD3 R7, R7, 0x1, RZ ;  /* 0x0000000107078810 */ /* 0x000fc80007ffe0ff */
[----:B------:R-:W-:-:S04]  /*9580*/  @!P1 SHF.L.U32 R7, R7, 0x1, RZ ;  /* 0x0000000107079819 */ /* 0x000fc800000006ff */
[----:B------:R-:W-:Y:S01]  /*9590*/  LOP3.LUT R6, R7, 0x80000000, R2, 0xf8, !PT ;  /* 0x8000000007067812 */ /* 0x000fe200078ef802 */
[----:B------:R-:W-:Y:S06]  /*95a0*/  BRA `(.L_x_105) ;  /* 0x0000000000047947 */ /* 0x000fec0003800000 */
.L_x_106:
[----:B------:R1:W2:Y:S02]  /*95b0*/  MUFU.RCP R6, R2 ;  /* 0x0000000200067308 */ /* 0x0002a40000001000 */
.L_x_105:
[----:B------:R-:W-:Y:S05]  /*95c0*/  BSYNC B2 ;  /* 0x0000000000027941 */ /* 0x000fea0003800000 */
.L_x_103:
[----:B--2---:R-:W-:Y:S02]  /*95d0*/  MOV R0, R6 ;  /* 0x0000000600007202 */ /* 0x004fe40000000f00 */
[----:B------:R-:W-:Y:S02]  /*95e0*/  MOV R6, R12 ;  /* 0x0000000c00067202 */ /* 0x000fe40000000f00 */
[----:B------:R-:W-:-:S04]  /*95f0*/  MOV R7, 0x0 ;  /* 0x0000000000077802 */ /* 0x000fc80000000f00 */
[----:B-1----:R-:W-:Y:S05]  /*9600*/  RET.REL.NODEC R6 `(_ZN7cutlass13device_kernelINS_4fmha6kernel28FmhaKernelTmaWarpSpecializedINS1_10collective30FmhaMainloopTmaWarpSpecializedINS_6half_tEffN4cute5tupleIJNS7_1CILi128EEESA_NS9_ILi48EEEEEENS8_IJiNS9_ILi1EEENS8_IJiiEEEEEESF_SF_NS4_13DefaultFusionEJEEENS4_15FmhaFwdEpilogueIS6_fNS8_IJNS9_ILi64EEESB_SA_EEEEENS2_23IndividualTileSchedulerEJEEEEEvNT_6ParamsE) ;  /* 0xffffff68067c7950 */ /* 0x002fea0003c3ffff */
.L_x_107:
[----:B------:R-:W-:-:S00]  /*9610*/  BRA `(.L_x_107) ;  /* 0xfffffffc00fc7947 */ /* 0x000fc0000383ffff */
[----:B------:R-:W-:-:S00]  /*9620*/  NOP ;  /* 0x0000000000007918 */ /* 0x000fc00000000000 */
        /* <DEDUP_REMOVED lines=13> */
.L_x_108:


//--------------------- .nv.global.init           --------------------------
	.section	.nv.global.init,"aw",@progbits
.nv.global.init:
	.type		$str$24,@object
	.size		$str$24,($str$25 - $str$24)
$str$24:
        /*0000*/ 	.byte	0x28, 0x61, 0x64, 0x64, 0x72, 0x65, 0x73, 0x73, 0x20, 0x26, 0x20, 0x6d, 0x61, 0x73, 0x6b, 0x29
        /*0010*/ 	.byte	0x20, 0x3d, 0x3d, 0x20, 0x30, 0x00
	.type		$str$25,@object
	.size		$str$25,(__unnamed_1 - $str$25)
$str$25:
        /*0016*/ 	.byte	0x2f, 0x74, 0x6d, 0x70, 0x2f, 0x63, 0x75, 0x74, 0x6c, 0x61, 0x73, 0x73, 0x5f, 0x73, 0x77, 0x65
        /*0026*/ 	.byte	0x65, 0x70, 0x5f, 0x73, 0x72, 0x63, 0x2f, 0x69, 0x6e, 0x63, 0x6c, 0x75, 0x64, 0x65, 0x2f, 0x63
        /*0036*/ 	.byte	0x75, 0x74, 0x65, 0x2f, 0x70, 0x6f, 0x69, 0x6e, 0x74, 0x65, 0x72, 0x5f, 0x66, 0x6c, 0x61, 0x67
        /*0046*/ 	.byte	0x67, 0x65, 0x64, 0x2e, 0x68, 0x70, 0x70, 0x00
	.type		__unnamed_1,@object
	.size		__unnamed_1,(__unnamed_2 - __unnamed_1)
__unnamed_1:
        /*004e*/ 	.byte	0x61, 0x75, 0x74, 0x6f, 0x20, 0x63, 0x75, 0x74, 0x65, 0x3a, 0x3a, 0x61, 0x73, 0x5f, 0x70, 0x6f
        /* <DEDUP_REMOVED lines=27> */
        /*020e*/ 	.byte	0x3e, 0x3e, 0x3e, 0x3e, 0x3e, 0x5d, 0x00
	.type		__unnamed_2,@object
	.size		__unnamed_2,(.L_1 - __unnamed_2)
__unnamed_2:
        /* <DEDUP_REMOVED lines=29> */
.L_1:


//--------------------- .nv.shared._ZN7cutlass13device_kernelINS_4fmha6kernel28FmhaKernelTmaWarpSpecializedINS1_10collective30FmhaMainloopTmaWarpSpecializedINS_6half_tEffN4cute5tupleIJNS7_1CILi128EEESA_NS9_ILi48EEEEEENS8_IJiNS9_ILi1EEENS8_IJiiEEEEEESF_SF_NS4_13DefaultFusionEJEEENS4_15FmhaFwdEpilogueIS6_fNS8_IJNS9_ILi64EEESB_SA_EEEEENS2_23IndividualTileSchedulerEJEEEEEvNT_6ParamsE --------------------------
	.section	.nv.shared._ZN7cutlass13device_kernelINS_4fmha6kernel28FmhaKernelTmaWarpSpecializedINS1_10collective30FmhaMainloopTmaWarpSpecializedINS_6half_tEffN4cute5tupleIJNS7_1CILi128EEESA_NS9_ILi48EEEEEENS8_IJiNS9_ILi1EEENS8_IJiiEEEEEESF_SF_NS4_13DefaultFusionEJEEENS4_15FmhaFwdEpilogueIS6_fNS8_IJNS9_ILi64EEESB_SA_EEEEENS2_23IndividualTileSchedulerEJEEEEEvNT_6ParamsE,"aw",@nobits
	.sectionflags	@""
	.align	16
	.zero		1024


//--------------------- .nv.shared.reserved.0     --------------------------
	.section	.nv.shared.reserved.0,"aw",@nobits
	.weak		__nv_reservedSMEM_offset_0_alias
	.size		__nv_reservedSMEM_offset_0_alias, 0, 0
	.other		__nv_reservedSMEM_offset_0_alias,@"STO_CUDA_RESERVED_SHARED STV_DEFAULT"
__nv_reservedSMEM_offset_0_alias:
	.zero		0


//--------------------- .nv.global                --------------------------
	.section	.nv.global,"aw",@nobits
.nv.global:
	.type		_ZN39_INTERNAL_05bfae89_4_k_cu_a3668e4d_27934cute1_E,@object
	.size		_ZN39_INTERNAL_05bfae89_4_k_cu_a3668e4d_27934cute1_E,(_ZN39_INTERNAL_05bfae89_4_k_cu_a3668e4d_27934cuda3std3__45__cpo6cbeginE - _ZN39_INTERNAL_05bfae89_4_k_cu_a3668e4d_27934cute1_E)
_ZN39_INTERNAL_05bfae89_4_k_cu_a3668e4d_27934cute1_E:
	.zero		1
	.type		_ZN39_INTERNAL_05bfae89_4_k_cu_a3668e4d_27934cuda3std3__45__cpo6cbeginE,@object
	.size		_ZN39_INTERNAL_05bfae89_4_k_cu_a3668e4d_27934cuda3std3__45__cpo6cbeginE,(_ZN39_INTERNAL_05bfae89_4_k_cu_a3668e4d_27934cuda3std3__48in_placeE - _ZN39_INTERNAL_05bfae89_4_k_cu_a3668e4d_27934cuda3std3__45__cpo6cbeginE)
_ZN39_INTERNAL_05bfae89_4_k_cu_a3668e4d_27934cuda3std3__45__cpo6cbeginE:
	.zero		1
	.type		_ZN39_INTERNAL_05bfae89_4_k_cu_a3668e4d_27934cuda3std3__48in_placeE,@object
	.size		_ZN39_INTERNAL_05bfae89_4_k_cu_a3668e4d_27934cuda3std3__48in_placeE,(_ZN39_INTERNAL_05bfae89_4_k_cu_a3668e4d_27934cuda3std6ranges3__45__cpo9iter_moveE - _ZN39_INTERNAL_05bfae89_4_k_cu_a3668e4d_27934cuda3std3__48in_placeE)
_ZN39_INTERNAL_05bfae89_4_k_cu_a3668e4d_27934cuda3std3__48in_placeE:
	.zero		1
	.type		_ZN39_INTERNAL_05bfae89_4_k_cu_a3668e4d_27934cuda3std6ranges3__45__cpo9iter_moveE,@object
	.size		_ZN39_INTERNAL_05bfae89_4_k_cu_a3668e4d_27934cuda3std6ranges3__45__cpo9iter_moveE,(_ZN39_INTERNAL_05bfae89_4_k_cu_a3668e4d_27934cuda3std3__45__cpo5beginE - _ZN39_INTERNAL_05bfae89_4_k_cu_a3668e4d_27934cuda3std6ranges3__45__cpo9iter_moveE)
_ZN39_INTERNAL_05bfae89_4_k_cu_a3668e4d_27934cuda3std6ranges3__45__cpo9iter_moveE:
	.zero		1
	.type		_ZN39_INTERNAL_05bfae89_4_k_cu_a3668e4d_27934cuda3std3__45__cpo5beginE,@object
	.size		_ZN39_INTERNAL_05bfae89_4_k_cu_a3668e4d_27934cuda3std3__45__cpo5beginE,(_ZN39_INTERNAL_05bfae89_4_k_cu_a3668e4d_27934cuda3std3__441_GLOBAL__N__05bfae89_4_k_cu_a3668e4d_27936ignoreE - _ZN39_INTERNAL_05bfae89_4_k_cu_a3668e4d_27934cuda3std3__45__cpo5beginE)
_ZN39_INTERNAL_05bfae89_4_k_cu_a3668e4d_27934cuda3std3__45__cpo5beginE:
	.zero		1
	.type		_ZN39_INTERNAL_05bfae89_4_k_cu_a3668e4d_27934cuda3std3__441_GLOBAL__N__05bfae89_4_k_cu_a3668e4d_27936ignoreE,@object
	.size		_ZN39_INTERNAL_05bfae89_4_k_cu_a3668e4d_27934cuda3std3__441_GLOBAL__N__05bfae89_4_k_cu_a3668e4d_27936ignoreE,(_ZN39_INTERNAL_05bfae89_4_k_cu_a3668e4d_27934cute7productE - _ZN39_INTERNAL_05bfae89_4_k_cu_a3668e4d_27934cuda3std3__441_GLOBAL__N__05bfae89_4_k_cu_a3668e4d_27936ignoreE)
_ZN39_INTERNAL_05bfae89_4_k_cu_a3668e4d_27934cuda3std3__441_GLOBAL__N__05bfae89_4_k_cu_a3668e4d_27936ignoreE:
	.zero		1
	.type		_ZN39_INTERNAL_05bfae89_4_k_cu_a3668e4d_27934cute7productE,@object
	.size		_ZN39_INTERNAL_05bfae89_4_k_cu_a3668e4d_27934cute7productE,(_ZN39_INTERNAL_05bfae89_4_k_cu_a3668e4d_27934cuda3std3__45__cpo3endE - _ZN39_INTERNAL_05bfae89_4_k_cu_a3668e4d_27934cute7productE)
_ZN39_INTERNAL_05bfae89_4_k_cu_a3668e4d_27934cute7productE:
	.zero		1
	.type		_ZN39_INTERNAL_05bfae89_4_k_cu_a3668e4d_27934cuda3std3__45__cpo3endE,@object
	.size		_ZN39_INTERNAL_05bfae89_4_k_cu_a3668e4d_27934cuda3std3__45__cpo3endE,(_ZN39_INTERNAL_05bfae89_4_k_cu_a3668e4d_27934cuda3std3__419piecewise_constructE - _ZN39_INTERNAL_05bfae89_4_k_cu_a3668e4d_27934cuda3std3__45__cpo3endE)
_ZN39_INTERNAL_05bfae89_4_k_cu_a3668e4d_27934cuda3std3__45__cpo3endE:
	.zero		1
	.type		_ZN39_INTERNAL_05bfae89_4_k_cu_a3668e4d_27934cuda3std3__419piecewise_constructE,@object
	.size		_ZN39_INTERNAL_05bfae89_4_k_cu_a3668e4d_27934cuda3std3__419piecewise_constructE,(_ZN39_INTERNAL_05bfae89_4_k_cu_a3668e4d_27934cuda3std3__45__cpo4cendE - _ZN39_INTERNAL_05bfae89_4_k_cu_a3668e4d_27934cuda3std3__419piecewise_constructE)
_ZN39_INTERNAL_05bfae89_4_k_cu_a3668e4d_27934cuda3std3__419piecewise_constructE:
	.zero		1
	.type		_ZN39_INTERNAL_05bfae89_4_k_cu_a3668e4d_27934cuda3std3__45__cpo4cendE,@object
	.size		_ZN39_INTERNAL_05bfae89_4_k_cu_a3668e4d_27934cuda3std3__45__cpo4cendE,(_ZN39_INTERNAL_05bfae89_4_k_cu_a3668e4d_27934cuda3std6ranges3__45__cpo4swapE - _ZN39_INTERNAL_05bfae89_4_k_cu_a3668e4d_27934cuda3std3__45__cpo4cendE)
_ZN39_INTERNAL_05bfae89_4_k_cu_a3668e4d_27934cuda3std3__45__cpo4cendE:
	.zero		1
	.type		_ZN39_INTERNAL_05bfae89_4_k_cu_a3668e4d_27934cuda3std6ranges3__45__cpo4swapE,@object
	.size		_ZN39_INTERNAL_05bfae89_4_k_cu_a3668e4d_27934cuda3std6ranges3__45__cpo4swapE,(.L_9 - _ZN39_INTERNAL_05bfae89_4_k_cu_a3668e4d_27934cuda3std6ranges3__45__cpo4swapE)
_ZN39_INTERNAL_05bfae89_4_k_cu_a3668e4d_27934cuda3std6ranges3__45__cpo4swapE:
	.zero		1
.L_9:


//--------------------- .nv.constant0._ZN7cutlass13device_kernelINS_4fmha6kernel28FmhaKernelTmaWarpSpecializedINS1_10collective30FmhaMainloopTmaWarpSpecializedINS_6half_tEffN4cute5tupleIJNS7_1CILi128EEESA_NS9_ILi48EEEEEENS8_IJiNS9_ILi1EEENS8_IJiiEEEEEESF_SF_NS4_13DefaultFusionEJEEENS4_15FmhaFwdEpilogueIS6_fNS8_IJNS9_ILi64EEESB_SA_EEEEENS2_23IndividualTileSchedulerEJEEEEEvNT_6ParamsE --------------------------
	.section	.nv.constant0._ZN7cutlass13device_kernelINS_4fmha6kernel28FmhaKernelTmaWarpSpecializedINS1_10collective30FmhaMainloopTmaWarpSpecializedINS_6half_tEffN4cute5tupleIJNS7_1CILi128EEESA_NS9_ILi48EEEEEENS8_IJiNS9_ILi1EEENS8_IJiiEEEEEESF_SF_NS4_13DefaultFusionEJEEENS4_15FmhaFwdEpilogueIS6_fNS8_IJNS9_ILi64EEESB_SA_EEEEENS2_23IndividualTileSchedulerEJEEEEEvNT_6ParamsE,"a",@progbits
	.sectionflags	@""
	.align	4
.nv.constant0._ZN7cutlass13device_kernelINS_4fmha6kernel28FmhaKernelTmaWarpSpecializedINS1_10collective30FmhaMainloopTmaWarpSpecializedINS_6half_tEffN4cute5tupleIJNS7_1CILi128EEESA_NS9_ILi48EEEEEENS8_IJiNS9_ILi1EEENS8_IJiiEEEEEESF_SF_NS4_13DefaultFusionEJEEENS4_15FmhaFwdEpilogueIS6_fNS8_IJNS9_ILi64EEESB_SA_EEEEENS2_23IndividualTileSchedulerEJEEEEEvNT_6ParamsE:
	.zero		2688


//--------------------- SYMBOLS --------------------------

	.type		.nv.reservedSmem.offset0,@object
	.size		.nv.reservedSmem.offset0,0x4
	.type		__assertfail,@function
